//
// Generated by NVIDIA NVVM Compiler
//
// Compiler Build ID: CL-36424714
// Cuda compilation tools, release 13.0, V13.0.88
// Based on NVVM 20.0.0
//

.version 9.0
.target sm_100
.address_size 64

	// .globl	default_function_kernel0
// _ZZ24default_function_kernel0E15pad_temp_shared has been demoted
// _ZZ24default_function_kernel0E13kernel_shared has been demoted
.extern .shared .align 16 .b8 shared_input[];

.visible .entry default_function_kernel0(
	.param .u64 .ptr .align 1 default_function_kernel0_param_0,
	.param .u64 .ptr .align 1 default_function_kernel0_param_1,
	.param .u64 .ptr .align 1 default_function_kernel0_param_2
)
{
	.reg .pred 	%p<23>;
	.reg .b32 	%r<50>;
	.reg .b32 	%f<460>;
	.reg .b64 	%rd<34>;
	// demoted variable
	.shared .align 4 .b8 _ZZ24default_function_kernel0E15pad_temp_shared[128];
	// demoted variable
	.shared .align 4 .b8 _ZZ24default_function_kernel0E13kernel_shared[512];
	ld.param.u64 	%rd9, [default_function_kernel0_param_0];
	ld.param.u64 	%rd10, [default_function_kernel0_param_1];
	cvta.to.global.u64 	%rd1, %rd10;
	cvta.to.global.u64 	%rd2, %rd9;
	mov.u32 	%r21, %ctaid.y;
	shl.b32 	%r1, %r21, 1;
	mov.u32 	%r2, %ctaid.x;
	mov.u32 	%r22, %tid.z;
	mul.lo.s32 	%r3, %r22, 196;
	mul.lo.s32 	%r4, %r21, 28;
	shl.b32 	%r5, %r2, 1;
	shl.b32 	%r23, %r22, 4;
	mov.u32 	%r24, _ZZ24default_function_kernel0E15pad_temp_shared;
	add.s32 	%r6, %r24, %r23;
	mov.u32 	%r7, %ctaid.z;
	shl.b32 	%r25, %r22, 6;
	mov.u32 	%r26, _ZZ24default_function_kernel0E13kernel_shared;
	add.s32 	%r8, %r26, %r25;
	shl.b32 	%r27, %r22, 5;
	sub.s32 	%r9, %r8, %r27;
	setp.lt.u32 	%p1, %r2, 6;
	mov.f32 	%f442, 0f00000000;
	mov.b32 	%r48, 0;
	mov.f32 	%f443, %f442;
	mov.f32 	%f444, %f442;
	mov.f32 	%f445, %f442;
	mov.f32 	%f446, %f442;
	mov.f32 	%f447, %f442;
	mov.f32 	%f448, %f442;
	mov.f32 	%f449, %f442;
$L__BB0_1:
	mul.lo.s32 	%r11, %r48, 1568;
	mov.b32 	%r49, 0;
	cvt.u64.u32 	%rd17, %r11;
$L__BB0_2:
	setp.eq.s32 	%p3, %r2, 0;
	bar.sync 	0;
	or.b32  	%r13, %r49, %r1;
	setp.eq.s32 	%p4, %r13, 0;
	mul.lo.s32 	%r14, %r49, 14;
	add.s32 	%r29, %r3, %r4;
	add.s32 	%r30, %r29, %r5;
	add.s32 	%r31, %r30, %r11;
	add.s32 	%r32, %r31, %r14;
	add.s32 	%r15, %r32, -15;
	mul.wide.s32 	%rd11, %r15, 4;
	add.s64 	%rd3, %rd2, %rd11;
	mov.f32 	%f450, 0f00000000;
	or.pred  	%p5, %p3, %p4;
	@%p5 bra 	$L__BB0_4;
	ld.global.nc.f32 	%f450, [%rd3];
$L__BB0_4:
	st.shared.f32 	[%r6], %f450;
	mov.f32 	%f451, 0f00000000;
	@%p4 bra 	$L__BB0_6;
	ld.global.nc.f32 	%f451, [%rd3+4];
$L__BB0_6:
	st.shared.f32 	[%r6+4], %f451;
	add.s32 	%r16, %r1, %r49;
	setp.gt.u32 	%p8, %r16, 13;
	mov.f32 	%f452, 0f00000000;
	or.pred  	%p9, %p3, %p8;
	@%p9 bra 	$L__BB0_8;
	add.s32 	%r33, %r15, 14;
	mul.wide.u32 	%rd12, %r33, 4;
	add.s64 	%rd13, %rd2, %rd12;
	ld.global.nc.f32 	%f452, [%rd13];
$L__BB0_8:
	st.shared.f32 	[%r6+8], %f452;
	add.s32 	%r34, %r15, 15;
	mul.wide.u32 	%rd14, %r34, 4;
	add.s64 	%rd4, %rd2, %rd14;
	mov.f32 	%f453, 0f00000000;
	@%p8 bra 	$L__BB0_10;
	ld.global.nc.f32 	%f453, [%rd4];
$L__BB0_10:
	setp.ne.s32 	%p11, %r13, 0;
	st.shared.f32 	[%r6+12], %f453;
	mov.u32 	%r35, %tid.z;
	mul.lo.s32 	%r36, %r35, 2304;
	mad.lo.s32 	%r37, %r7, 18432, %r36;
	mad.lo.s32 	%r38, %r48, 72, %r37;
	mad.lo.s32 	%r39, %r49, 3, %r38;
	mul.wide.u32 	%rd15, %r39, 4;
	add.s64 	%rd5, %rd1, %rd15;
	ld.global.nc.f32 	%f66, [%rd5];
	st.shared.f32 	[%r8], %f66;
	ld.global.nc.f32 	%f67, [%rd5+36];
	st.shared.f32 	[%r8+4], %f67;
	ld.global.nc.f32 	%f68, [%rd5+72];
	st.shared.f32 	[%r8+8], %f68;
	ld.global.nc.f32 	%f69, [%rd5+108];
	st.shared.f32 	[%r8+12], %f69;
	ld.global.nc.f32 	%f70, [%rd5+144];
	st.shared.f32 	[%r8+16], %f70;
	ld.global.nc.f32 	%f71, [%rd5+180];
	st.shared.f32 	[%r8+20], %f71;
	ld.global.nc.f32 	%f72, [%rd5+216];
	st.shared.f32 	[%r8+24], %f72;
	ld.global.nc.f32 	%f73, [%rd5+252];
	st.shared.f32 	[%r8+28], %f73;
	ld.global.nc.f32 	%f74, [%rd5+4608];
	st.shared.f32 	[%r8+32], %f74;
	ld.global.nc.f32 	%f75, [%rd5+4644];
	st.shared.f32 	[%r8+36], %f75;
	ld.global.nc.f32 	%f76, [%rd5+4680];
	st.shared.f32 	[%r8+40], %f76;
	ld.global.nc.f32 	%f77, [%rd5+4716];
	st.shared.f32 	[%r8+44], %f77;
	ld.global.nc.f32 	%f78, [%rd5+4752];
	st.shared.f32 	[%r8+48], %f78;
	ld.global.nc.f32 	%f79, [%rd5+4788];
	st.shared.f32 	[%r8+52], %f79;
	ld.global.nc.f32 	%f80, [%rd5+4824];
	st.shared.f32 	[%r8+56], %f80;
	ld.global.nc.f32 	%f81, [%rd5+4860];
	st.shared.f32 	[%r8+60], %f81;
	bar.sync 	0;
	ld.shared.f32 	%f82, [_ZZ24default_function_kernel0E15pad_temp_shared];
	ld.shared.f32 	%f83, [_ZZ24default_function_kernel0E15pad_temp_shared+4];
	ld.shared.f32 	%f84, [_ZZ24default_function_kernel0E15pad_temp_shared+8];
	ld.shared.f32 	%f85, [_ZZ24default_function_kernel0E15pad_temp_shared+12];
	ld.shared.f32 	%f86, [_ZZ24default_function_kernel0E15pad_temp_shared+16];
	ld.shared.f32 	%f87, [_ZZ24default_function_kernel0E15pad_temp_shared+20];
	ld.shared.f32 	%f88, [_ZZ24default_function_kernel0E15pad_temp_shared+24];
	ld.shared.f32 	%f89, [_ZZ24default_function_kernel0E15pad_temp_shared+28];
	ld.shared.f32 	%f90, [%r9];
	ld.shared.f32 	%f91, [%r9+256];
	ld.shared.f32 	%f92, [%r9+4];
	ld.shared.f32 	%f93, [%r9+260];
	fma.rn.f32 	%f94, %f82, %f90, %f442;
	fma.rn.f32 	%f95, %f82, %f91, %f446;
	fma.rn.f32 	%f96, %f83, %f90, %f443;
	fma.rn.f32 	%f97, %f83, %f91, %f447;
	fma.rn.f32 	%f98, %f84, %f90, %f444;
	fma.rn.f32 	%f99, %f84, %f91, %f448;
	fma.rn.f32 	%f100, %f85, %f90, %f445;
	fma.rn.f32 	%f101, %f85, %f91, %f449;
	fma.rn.f32 	%f102, %f86, %f92, %f94;
	fma.rn.f32 	%f103, %f86, %f93, %f95;
	fma.rn.f32 	%f104, %f87, %f92, %f96;
	fma.rn.f32 	%f105, %f87, %f93, %f97;
	fma.rn.f32 	%f106, %f88, %f92, %f98;
	fma.rn.f32 	%f107, %f88, %f93, %f99;
	fma.rn.f32 	%f108, %f89, %f92, %f100;
	fma.rn.f32 	%f109, %f89, %f93, %f101;
	ld.shared.f32 	%f110, [_ZZ24default_function_kernel0E15pad_temp_shared+32];
	ld.shared.f32 	%f111, [_ZZ24default_function_kernel0E15pad_temp_shared+36];
	ld.shared.f32 	%f112, [_ZZ24default_function_kernel0E15pad_temp_shared+40];
	ld.shared.f32 	%f113, [_ZZ24default_function_kernel0E15pad_temp_shared+44];
	ld.shared.f32 	%f114, [_ZZ24default_function_kernel0E15pad_temp_shared+48];
	ld.shared.f32 	%f115, [_ZZ24default_function_kernel0E15pad_temp_shared+52];
	ld.shared.f32 	%f116, [_ZZ24default_function_kernel0E15pad_temp_shared+56];
	ld.shared.f32 	%f117, [_ZZ24default_function_kernel0E15pad_temp_shared+60];
	ld.shared.f32 	%f118, [%r9+8];
	ld.shared.f32 	%f119, [%r9+264];
	ld.shared.f32 	%f120, [%r9+12];
	ld.shared.f32 	%f121, [%r9+268];
	fma.rn.f32 	%f122, %f110, %f118, %f102;
	fma.rn.f32 	%f123, %f110, %f119, %f103;
	fma.rn.f32 	%f124, %f111, %f118, %f104;
	fma.rn.f32 	%f125, %f111, %f119, %f105;
	fma.rn.f32 	%f126, %f112, %f118, %f106;
	fma.rn.f32 	%f127, %f112, %f119, %f107;
	fma.rn.f32 	%f128, %f113, %f118, %f108;
	fma.rn.f32 	%f129, %f113, %f119, %f109;
	fma.rn.f32 	%f130, %f114, %f120, %f122;
	fma.rn.f32 	%f131, %f114, %f121, %f123;
	fma.rn.f32 	%f132, %f115, %f120, %f124;
	fma.rn.f32 	%f133, %f115, %f121, %f125;
	fma.rn.f32 	%f134, %f116, %f120, %f126;
	fma.rn.f32 	%f135, %f116, %f121, %f127;
	fma.rn.f32 	%f136, %f117, %f120, %f128;
	fma.rn.f32 	%f137, %f117, %f121, %f129;
	ld.shared.f32 	%f138, [_ZZ24default_function_kernel0E15pad_temp_shared+64];
	ld.shared.f32 	%f139, [_ZZ24default_function_kernel0E15pad_temp_shared+68];
	ld.shared.f32 	%f140, [_ZZ24default_function_kernel0E15pad_temp_shared+72];
	ld.shared.f32 	%f141, [_ZZ24default_function_kernel0E15pad_temp_shared+76];
	ld.shared.f32 	%f142, [_ZZ24default_function_kernel0E15pad_temp_shared+80];
	ld.shared.f32 	%f143, [_ZZ24default_function_kernel0E15pad_temp_shared+84];
	ld.shared.f32 	%f144, [_ZZ24default_function_kernel0E15pad_temp_shared+88];
	ld.shared.f32 	%f145, [_ZZ24default_function_kernel0E15pad_temp_shared+92];
	ld.shared.f32 	%f146, [%r9+16];
	ld.shared.f32 	%f147, [%r9+272];
	ld.shared.f32 	%f148, [%r9+20];
	ld.shared.f32 	%f149, [%r9+276];
	fma.rn.f32 	%f150, %f138, %f146, %f130;
	fma.rn.f32 	%f151, %f138, %f147, %f131;
	fma.rn.f32 	%f152, %f139, %f146, %f132;
	fma.rn.f32 	%f153, %f139, %f147, %f133;
	fma.rn.f32 	%f154, %f140, %f146, %f134;
	fma.rn.f32 	%f155, %f140, %f147, %f135;
	fma.rn.f32 	%f156, %f141, %f146, %f136;
	fma.rn.f32 	%f157, %f141, %f147, %f137;
	fma.rn.f32 	%f158, %f142, %f148, %f150;
	fma.rn.f32 	%f159, %f142, %f149, %f151;
	fma.rn.f32 	%f160, %f143, %f148, %f152;
	fma.rn.f32 	%f161, %f143, %f149, %f153;
	fma.rn.f32 	%f162, %f144, %f148, %f154;
	fma.rn.f32 	%f163, %f144, %f149, %f155;
	fma.rn.f32 	%f164, %f145, %f148, %f156;
	fma.rn.f32 	%f165, %f145, %f149, %f157;
	ld.shared.f32 	%f166, [_ZZ24default_function_kernel0E15pad_temp_shared+96];
	ld.shared.f32 	%f167, [_ZZ24default_function_kernel0E15pad_temp_shared+100];
	ld.shared.f32 	%f168, [_ZZ24default_function_kernel0E15pad_temp_shared+104];
	ld.shared.f32 	%f169, [_ZZ24default_function_kernel0E15pad_temp_shared+108];
	ld.shared.f32 	%f170, [_ZZ24default_function_kernel0E15pad_temp_shared+112];
	ld.shared.f32 	%f171, [_ZZ24default_function_kernel0E15pad_temp_shared+116];
	ld.shared.f32 	%f172, [_ZZ24default_function_kernel0E15pad_temp_shared+120];
	ld.shared.f32 	%f173, [_ZZ24default_function_kernel0E15pad_temp_shared+124];
	ld.shared.f32 	%f174, [%r9+24];
	ld.shared.f32 	%f175, [%r9+280];
	ld.shared.f32 	%f176, [%r9+28];
	ld.shared.f32 	%f177, [%r9+284];
	fma.rn.f32 	%f178, %f166, %f174, %f158;
	fma.rn.f32 	%f179, %f166, %f175, %f159;
	fma.rn.f32 	%f180, %f167, %f174, %f160;
	fma.rn.f32 	%f181, %f167, %f175, %f161;
	fma.rn.f32 	%f182, %f168, %f174, %f162;
	fma.rn.f32 	%f183, %f168, %f175, %f163;
	fma.rn.f32 	%f184, %f169, %f174, %f164;
	fma.rn.f32 	%f185, %f169, %f175, %f165;
	fma.rn.f32 	%f25, %f170, %f176, %f178;
	fma.rn.f32 	%f26, %f170, %f177, %f179;
	fma.rn.f32 	%f27, %f171, %f176, %f180;
	fma.rn.f32 	%f28, %f171, %f177, %f181;
	fma.rn.f32 	%f29, %f172, %f176, %f182;
	fma.rn.f32 	%f30, %f172, %f177, %f183;
	fma.rn.f32 	%f31, %f173, %f176, %f184;
	fma.rn.f32 	%f32, %f173, %f177, %f185;
	bar.sync 	0;
	@%p11 bra 	$L__BB0_12;
	mov.b32 	%r40, 0;
	st.shared.u32 	[%r6], %r40;
	mov.f32 	%f454, 0f00000000;
	bra.uni 	$L__BB0_13;
$L__BB0_12:
	ld.global.nc.f32 	%f186, [%rd3+4];
	st.shared.f32 	[%r6], %f186;
	ld.global.nc.f32 	%f454, [%rd3+8];
$L__BB0_13:
	setp.lt.u32 	%p12, %r16, 14;
	st.shared.f32 	[%r6+4], %f454;
	@%p12 bra 	$L__BB0_15;
	mov.b32 	%r41, 0;
	st.shared.u32 	[%r6+8], %r41;
	mov.f32 	%f455, 0f00000000;
	bra.uni 	$L__BB0_16;
$L__BB0_15:
	ld.global.nc.f32 	%f189, [%rd4];
	st.shared.f32 	[%r6+8], %f189;
	cvt.u64.u32 	%rd16, %r14;
	cvt.u64.u32 	%rd18, %r30;
	add.s64 	%rd19, %rd18, %rd17;
	add.s64 	%rd20, %rd19, %rd16;
	shl.b64 	%rd21, %rd20, 2;
	add.s64 	%rd22, %rd2, %rd21;
	ld.global.nc.f32 	%f455, [%rd22+4];
$L__BB0_16:
	st.shared.f32 	[%r6+12], %f455;
	ld.global.nc.f32 	%f191, [%rd5+4];
	st.shared.f32 	[%r8], %f191;
	ld.global.nc.f32 	%f192, [%rd5+40];
	st.shared.f32 	[%r8+4], %f192;
	ld.global.nc.f32 	%f193, [%rd5+76];
	st.shared.f32 	[%r8+8], %f193;
	ld.global.nc.f32 	%f194, [%rd5+112];
	st.shared.f32 	[%r8+12], %f194;
	ld.global.nc.f32 	%f195, [%rd5+148];
	st.shared.f32 	[%r8+16], %f195;
	ld.global.nc.f32 	%f196, [%rd5+184];
	st.shared.f32 	[%r8+20], %f196;
	ld.global.nc.f32 	%f197, [%rd5+220];
	st.shared.f32 	[%r8+24], %f197;
	ld.global.nc.f32 	%f198, [%rd5+256];
	st.shared.f32 	[%r8+28], %f198;
	ld.global.nc.f32 	%f199, [%rd5+4612];
	st.shared.f32 	[%r8+32], %f199;
	ld.global.nc.f32 	%f200, [%rd5+4648];
	st.shared.f32 	[%r8+36], %f200;
	ld.global.nc.f32 	%f201, [%rd5+4684];
	st.shared.f32 	[%r8+40], %f201;
	ld.global.nc.f32 	%f202, [%rd5+4720];
	st.shared.f32 	[%r8+44], %f202;
	ld.global.nc.f32 	%f203, [%rd5+4756];
	st.shared.f32 	[%r8+48], %f203;
	ld.global.nc.f32 	%f204, [%rd5+4792];
	st.shared.f32 	[%r8+52], %f204;
	ld.global.nc.f32 	%f205, [%rd5+4828];
	st.shared.f32 	[%r8+56], %f205;
	ld.global.nc.f32 	%f206, [%rd5+4864];
	st.shared.f32 	[%r8+60], %f206;
	bar.sync 	0;
	ld.shared.f32 	%f207, [_ZZ24default_function_kernel0E15pad_temp_shared];
	ld.shared.f32 	%f208, [_ZZ24default_function_kernel0E15pad_temp_shared+4];
	ld.shared.f32 	%f209, [_ZZ24default_function_kernel0E15pad_temp_shared+8];
	ld.shared.f32 	%f210, [_ZZ24default_function_kernel0E15pad_temp_shared+12];
	ld.shared.f32 	%f211, [_ZZ24default_function_kernel0E15pad_temp_shared+16];
	ld.shared.f32 	%f212, [_ZZ24default_function_kernel0E15pad_temp_shared+20];
	ld.shared.f32 	%f213, [_ZZ24default_function_kernel0E15pad_temp_shared+24];
	ld.shared.f32 	%f214, [_ZZ24default_function_kernel0E15pad_temp_shared+28];
	ld.shared.f32 	%f215, [%r9];
	ld.shared.f32 	%f216, [%r9+256];
	ld.shared.f32 	%f217, [%r9+4];
	ld.shared.f32 	%f218, [%r9+260];
	fma.rn.f32 	%f219, %f207, %f215, %f25;
	fma.rn.f32 	%f220, %f207, %f216, %f26;
	fma.rn.f32 	%f221, %f208, %f215, %f27;
	fma.rn.f32 	%f222, %f208, %f216, %f28;
	fma.rn.f32 	%f223, %f209, %f215, %f29;
	fma.rn.f32 	%f224, %f209, %f216, %f30;
	fma.rn.f32 	%f225, %f210, %f215, %f31;
	fma.rn.f32 	%f226, %f210, %f216, %f32;
	fma.rn.f32 	%f227, %f211, %f217, %f219;
	fma.rn.f32 	%f228, %f211, %f218, %f220;
	fma.rn.f32 	%f229, %f212, %f217, %f221;
	fma.rn.f32 	%f230, %f212, %f218, %f222;
	fma.rn.f32 	%f231, %f213, %f217, %f223;
	fma.rn.f32 	%f232, %f213, %f218, %f224;
	fma.rn.f32 	%f233, %f214, %f217, %f225;
	fma.rn.f32 	%f234, %f214, %f218, %f226;
	ld.shared.f32 	%f235, [_ZZ24default_function_kernel0E15pad_temp_shared+32];
	ld.shared.f32 	%f236, [_ZZ24default_function_kernel0E15pad_temp_shared+36];
	ld.shared.f32 	%f237, [_ZZ24default_function_kernel0E15pad_temp_shared+40];
	ld.shared.f32 	%f238, [_ZZ24default_function_kernel0E15pad_temp_shared+44];
	ld.shared.f32 	%f239, [_ZZ24default_function_kernel0E15pad_temp_shared+48];
	ld.shared.f32 	%f240, [_ZZ24default_function_kernel0E15pad_temp_shared+52];
	ld.shared.f32 	%f241, [_ZZ24default_function_kernel0E15pad_temp_shared+56];
	ld.shared.f32 	%f242, [_ZZ24default_function_kernel0E15pad_temp_shared+60];
	ld.shared.f32 	%f243, [%r9+8];
	ld.shared.f32 	%f244, [%r9+264];
	ld.shared.f32 	%f245, [%r9+12];
	ld.shared.f32 	%f246, [%r9+268];
	fma.rn.f32 	%f247, %f235, %f243, %f227;
	fma.rn.f32 	%f248, %f235, %f244, %f228;
	fma.rn.f32 	%f249, %f236, %f243, %f229;
	fma.rn.f32 	%f250, %f236, %f244, %f230;
	fma.rn.f32 	%f251, %f237, %f243, %f231;
	fma.rn.f32 	%f252, %f237, %f244, %f232;
	fma.rn.f32 	%f253, %f238, %f243, %f233;
	fma.rn.f32 	%f254, %f238, %f244, %f234;
	fma.rn.f32 	%f255, %f239, %f245, %f247;
	fma.rn.f32 	%f256, %f239, %f246, %f248;
	fma.rn.f32 	%f257, %f240, %f245, %f249;
	fma.rn.f32 	%f258, %f240, %f246, %f250;
	fma.rn.f32 	%f259, %f241, %f245, %f251;
	fma.rn.f32 	%f260, %f241, %f246, %f252;
	fma.rn.f32 	%f261, %f242, %f245, %f253;
	fma.rn.f32 	%f262, %f242, %f246, %f254;
	ld.shared.f32 	%f263, [_ZZ24default_function_kernel0E15pad_temp_shared+64];
	ld.shared.f32 	%f264, [_ZZ24default_function_kernel0E15pad_temp_shared+68];
	ld.shared.f32 	%f265, [_ZZ24default_function_kernel0E15pad_temp_shared+72];
	ld.shared.f32 	%f266, [_ZZ24default_function_kernel0E15pad_temp_shared+76];
	ld.shared.f32 	%f267, [_ZZ24default_function_kernel0E15pad_temp_shared+80];
	ld.shared.f32 	%f268, [_ZZ24default_function_kernel0E15pad_temp_shared+84];
	ld.shared.f32 	%f269, [_ZZ24default_function_kernel0E15pad_temp_shared+88];
	ld.shared.f32 	%f270, [_ZZ24default_function_kernel0E15pad_temp_shared+92];
	ld.shared.f32 	%f271, [%r9+16];
	ld.shared.f32 	%f272, [%r9+272];
	ld.shared.f32 	%f273, [%r9+20];
	ld.shared.f32 	%f274, [%r9+276];
	fma.rn.f32 	%f275, %f263, %f271, %f255;
	fma.rn.f32 	%f276, %f263, %f272, %f256;
	fma.rn.f32 	%f277, %f264, %f271, %f257;
	fma.rn.f32 	%f278, %f264, %f272, %f258;
	fma.rn.f32 	%f279, %f265, %f271, %f259;
	fma.rn.f32 	%f280, %f265, %f272, %f260;
	fma.rn.f32 	%f281, %f266, %f271, %f261;
	fma.rn.f32 	%f282, %f266, %f272, %f262;
	fma.rn.f32 	%f283, %f267, %f273, %f275;
	fma.rn.f32 	%f284, %f267, %f274, %f276;
	fma.rn.f32 	%f285, %f268, %f273, %f277;
	fma.rn.f32 	%f286, %f268, %f274, %f278;
	fma.rn.f32 	%f287, %f269, %f273, %f279;
	fma.rn.f32 	%f288, %f269, %f274, %f280;
	fma.rn.f32 	%f289, %f270, %f273, %f281;
	fma.rn.f32 	%f290, %f270, %f274, %f282;
	ld.shared.f32 	%f291, [_ZZ24default_function_kernel0E15pad_temp_shared+96];
	ld.shared.f32 	%f292, [_ZZ24default_function_kernel0E15pad_temp_shared+100];
	ld.shared.f32 	%f293, [_ZZ24default_function_kernel0E15pad_temp_shared+104];
	ld.shared.f32 	%f294, [_ZZ24default_function_kernel0E15pad_temp_shared+108];
	ld.shared.f32 	%f295, [_ZZ24default_function_kernel0E15pad_temp_shared+112];
	ld.shared.f32 	%f296, [_ZZ24default_function_kernel0E15pad_temp_shared+116];
	ld.shared.f32 	%f297, [_ZZ24default_function_kernel0E15pad_temp_shared+120];
	ld.shared.f32 	%f298, [_ZZ24default_function_kernel0E15pad_temp_shared+124];
	ld.shared.f32 	%f299, [%r9+24];
	ld.shared.f32 	%f300, [%r9+280];
	ld.shared.f32 	%f301, [%r9+28];
	ld.shared.f32 	%f302, [%r9+284];
	fma.rn.f32 	%f303, %f291, %f299, %f283;
	fma.rn.f32 	%f304, %f291, %f300, %f284;
	fma.rn.f32 	%f305, %f292, %f299, %f285;
	fma.rn.f32 	%f306, %f292, %f300, %f286;
	fma.rn.f32 	%f307, %f293, %f299, %f287;
	fma.rn.f32 	%f308, %f293, %f300, %f288;
	fma.rn.f32 	%f309, %f294, %f299, %f289;
	fma.rn.f32 	%f310, %f294, %f300, %f290;
	fma.rn.f32 	%f37, %f295, %f301, %f303;
	fma.rn.f32 	%f38, %f295, %f302, %f304;
	fma.rn.f32 	%f39, %f296, %f301, %f305;
	fma.rn.f32 	%f40, %f296, %f302, %f306;
	fma.rn.f32 	%f41, %f297, %f301, %f307;
	fma.rn.f32 	%f42, %f297, %f302, %f308;
	fma.rn.f32 	%f43, %f298, %f301, %f309;
	fma.rn.f32 	%f44, %f298, %f302, %f310;
	bar.sync 	0;
	add.s32 	%r44, %r15, 2;
	mul.wide.s32 	%rd23, %r44, 4;
	add.s64 	%rd6, %rd2, %rd23;
	mov.f32 	%f456, 0f00000000;
	@%p4 bra 	$L__BB0_18;
	ld.global.nc.f32 	%f456, [%rd6];
$L__BB0_18:
	setp.gt.u32 	%p15, %r2, 5;
	st.shared.f32 	[%r6], %f456;
	mov.f32 	%f457, 0f00000000;
	or.pred  	%p16, %p4, %p15;
	@%p16 bra 	$L__BB0_20;
	ld.global.nc.f32 	%f457, [%rd6+4];
$L__BB0_20:
	st.shared.f32 	[%r6+4], %f457;
	cvt.u64.u32 	%rd25, %r30;
	cvt.u64.u32 	%rd26, %r14;
	add.s64 	%rd27, %rd25, %rd17;
	add.s64 	%rd28, %rd27, %rd26;
	shl.b64 	%rd29, %rd28, 2;
	add.s64 	%rd7, %rd2, %rd29;
	mov.f32 	%f458, 0f00000000;
	mov.pred 	%p22, 0;
	@%p8 bra 	$L__BB0_22;
	ld.global.nc.f32 	%f458, [%rd7+4];
	mov.pred 	%p22, %p1;
$L__BB0_22:
	st.shared.f32 	[%r6+8], %f458;
	mov.f32 	%f459, 0f00000000;
	not.pred 	%p19, %p22;
	@%p19 bra 	$L__BB0_24;
	ld.global.nc.f32 	%f459, [%rd7+8];
$L__BB0_24:
	st.shared.f32 	[%r6+12], %f459;
	ld.global.nc.f32 	%f314, [%rd5+8];
	st.shared.f32 	[%r8], %f314;
	ld.global.nc.f32 	%f315, [%rd5+44];
	st.shared.f32 	[%r8+4], %f315;
	ld.global.nc.f32 	%f316, [%rd5+80];
	st.shared.f32 	[%r8+8], %f316;
	ld.global.nc.f32 	%f317, [%rd5+116];
	st.shared.f32 	[%r8+12], %f317;
	ld.global.nc.f32 	%f318, [%rd5+152];
	st.shared.f32 	[%r8+16], %f318;
	ld.global.nc.f32 	%f319, [%rd5+188];
	st.shared.f32 	[%r8+20], %f319;
	ld.global.nc.f32 	%f320, [%rd5+224];
	st.shared.f32 	[%r8+24], %f320;
	ld.global.nc.f32 	%f321, [%rd5+260];
	st.shared.f32 	[%r8+28], %f321;
	ld.global.nc.f32 	%f322, [%rd5+4616];
	st.shared.f32 	[%r8+32], %f322;
	ld.global.nc.f32 	%f323, [%rd5+4652];
	st.shared.f32 	[%r8+36], %f323;
	ld.global.nc.f32 	%f324, [%rd5+4688];
	st.shared.f32 	[%r8+40], %f324;
	ld.global.nc.f32 	%f325, [%rd5+4724];
	st.shared.f32 	[%r8+44], %f325;
	ld.global.nc.f32 	%f326, [%rd5+4760];
	st.shared.f32 	[%r8+48], %f326;
	ld.global.nc.f32 	%f327, [%rd5+4796];
	st.shared.f32 	[%r8+52], %f327;
	ld.global.nc.f32 	%f328, [%rd5+4832];
	st.shared.f32 	[%r8+56], %f328;
	ld.global.nc.f32 	%f329, [%rd5+4868];
	st.shared.f32 	[%r8+60], %f329;
	bar.sync 	0;
	ld.shared.f32 	%f330, [_ZZ24default_function_kernel0E15pad_temp_shared];
	ld.shared.f32 	%f331, [_ZZ24default_function_kernel0E15pad_temp_shared+4];
	ld.shared.f32 	%f332, [_ZZ24default_function_kernel0E15pad_temp_shared+8];
	ld.shared.f32 	%f333, [_ZZ24default_function_kernel0E15pad_temp_shared+12];
	ld.shared.f32 	%f334, [_ZZ24default_function_kernel0E15pad_temp_shared+16];
	ld.shared.f32 	%f335, [_ZZ24default_function_kernel0E15pad_temp_shared+20];
	ld.shared.f32 	%f336, [_ZZ24default_function_kernel0E15pad_temp_shared+24];
	ld.shared.f32 	%f337, [_ZZ24default_function_kernel0E15pad_temp_shared+28];
	ld.shared.f32 	%f338, [%r9];
	ld.shared.f32 	%f339, [%r9+256];
	ld.shared.f32 	%f340, [%r9+4];
	ld.shared.f32 	%f341, [%r9+260];
	fma.rn.f32 	%f342, %f330, %f338, %f37;
	fma.rn.f32 	%f343, %f330, %f339, %f38;
	fma.rn.f32 	%f344, %f331, %f338, %f39;
	fma.rn.f32 	%f345, %f331, %f339, %f40;
	fma.rn.f32 	%f346, %f332, %f338, %f41;
	fma.rn.f32 	%f347, %f332, %f339, %f42;
	fma.rn.f32 	%f348, %f333, %f338, %f43;
	fma.rn.f32 	%f349, %f333, %f339, %f44;
	fma.rn.f32 	%f350, %f334, %f340, %f342;
	fma.rn.f32 	%f351, %f334, %f341, %f343;
	fma.rn.f32 	%f352, %f335, %f340, %f344;
	fma.rn.f32 	%f353, %f335, %f341, %f345;
	fma.rn.f32 	%f354, %f336, %f340, %f346;
	fma.rn.f32 	%f355, %f336, %f341, %f347;
	fma.rn.f32 	%f356, %f337, %f340, %f348;
	fma.rn.f32 	%f357, %f337, %f341, %f349;
	ld.shared.f32 	%f358, [_ZZ24default_function_kernel0E15pad_temp_shared+32];
	ld.shared.f32 	%f359, [_ZZ24default_function_kernel0E15pad_temp_shared+36];
	ld.shared.f32 	%f360, [_ZZ24default_function_kernel0E15pad_temp_shared+40];
	ld.shared.f32 	%f361, [_ZZ24default_function_kernel0E15pad_temp_shared+44];
	ld.shared.f32 	%f362, [_ZZ24default_function_kernel0E15pad_temp_shared+48];
	ld.shared.f32 	%f363, [_ZZ24default_function_kernel0E15pad_temp_shared+52];
	ld.shared.f32 	%f364, [_ZZ24default_function_kernel0E15pad_temp_shared+56];
	ld.shared.f32 	%f365, [_ZZ24default_function_kernel0E15pad_temp_shared+60];
	ld.shared.f32 	%f366, [%r9+8];
	ld.shared.f32 	%f367, [%r9+264];
	ld.shared.f32 	%f368, [%r9+12];
	ld.shared.f32 	%f369, [%r9+268];
	fma.rn.f32 	%f370, %f358, %f366, %f350;
	fma.rn.f32 	%f371, %f358, %f367, %f351;
	fma.rn.f32 	%f372, %f359, %f366, %f352;
	fma.rn.f32 	%f373, %f359, %f367, %f353;
	fma.rn.f32 	%f374, %f360, %f366, %f354;
	fma.rn.f32 	%f375, %f360, %f367, %f355;
	fma.rn.f32 	%f376, %f361, %f366, %f356;
	fma.rn.f32 	%f377, %f361, %f367, %f357;
	fma.rn.f32 	%f378, %f362, %f368, %f370;
	fma.rn.f32 	%f379, %f362, %f369, %f371;
	fma.rn.f32 	%f380, %f363, %f368, %f372;
	fma.rn.f32 	%f381, %f363, %f369, %f373;
	fma.rn.f32 	%f382, %f364, %f368, %f374;
	fma.rn.f32 	%f383, %f364, %f369, %f375;
	fma.rn.f32 	%f384, %f365, %f368, %f376;
	fma.rn.f32 	%f385, %f365, %f369, %f377;
	ld.shared.f32 	%f386, [_ZZ24default_function_kernel0E15pad_temp_shared+64];
	ld.shared.f32 	%f387, [_ZZ24default_function_kernel0E15pad_temp_shared+68];
	ld.shared.f32 	%f388, [_ZZ24default_function_kernel0E15pad_temp_shared+72];
	ld.shared.f32 	%f389, [_ZZ24default_function_kernel0E15pad_temp_shared+76];
	ld.shared.f32 	%f390, [_ZZ24default_function_kernel0E15pad_temp_shared+80];
	ld.shared.f32 	%f391, [_ZZ24default_function_kernel0E15pad_temp_shared+84];
	ld.shared.f32 	%f392, [_ZZ24default_function_kernel0E15pad_temp_shared+88];
	ld.shared.f32 	%f393, [_ZZ24default_function_kernel0E15pad_temp_shared+92];
	ld.shared.f32 	%f394, [%r9+16];
	ld.shared.f32 	%f395, [%r9+272];
	ld.shared.f32 	%f396, [%r9+20];
	ld.shared.f32 	%f397, [%r9+276];
	fma.rn.f32 	%f398, %f386, %f394, %f378;
	fma.rn.f32 	%f399, %f386, %f395, %f379;
	fma.rn.f32 	%f400, %f387, %f394, %f380;
	fma.rn.f32 	%f401, %f387, %f395, %f381;
	fma.rn.f32 	%f402, %f388, %f394, %f382;
	fma.rn.f32 	%f403, %f388, %f395, %f383;
	fma.rn.f32 	%f404, %f389, %f394, %f384;
	fma.rn.f32 	%f405, %f389, %f395, %f385;
	fma.rn.f32 	%f406, %f390, %f396, %f398;
	fma.rn.f32 	%f407, %f390, %f397, %f399;
	fma.rn.f32 	%f408, %f391, %f396, %f400;
	fma.rn.f32 	%f409, %f391, %f397, %f401;
	fma.rn.f32 	%f410, %f392, %f396, %f402;
	fma.rn.f32 	%f411, %f392, %f397, %f403;
	fma.rn.f32 	%f412, %f393, %f396, %f404;
	fma.rn.f32 	%f413, %f393, %f397, %f405;
	ld.shared.f32 	%f414, [_ZZ24default_function_kernel0E15pad_temp_shared+96];
	ld.shared.f32 	%f415, [_ZZ24default_function_kernel0E15pad_temp_shared+100];
	ld.shared.f32 	%f416, [_ZZ24default_function_kernel0E15pad_temp_shared+104];
	ld.shared.f32 	%f417, [_ZZ24default_function_kernel0E15pad_temp_shared+108];
	ld.shared.f32 	%f418, [_ZZ24default_function_kernel0E15pad_temp_shared+112];
	ld.shared.f32 	%f419, [_ZZ24default_function_kernel0E15pad_temp_shared+116];
	ld.shared.f32 	%f420, [_ZZ24default_function_kernel0E15pad_temp_shared+120];
	ld.shared.f32 	%f421, [_ZZ24default_function_kernel0E15pad_temp_shared+124];
	ld.shared.f32 	%f422, [%r9+24];
	ld.shared.f32 	%f423, [%r9+280];
	ld.shared.f32 	%f424, [%r9+28];
	ld.shared.f32 	%f425, [%r9+284];
	fma.rn.f32 	%f426, %f414, %f422, %f406;
	fma.rn.f32 	%f427, %f414, %f423, %f407;
	fma.rn.f32 	%f428, %f415, %f422, %f408;
	fma.rn.f32 	%f429, %f415, %f423, %f409;
	fma.rn.f32 	%f430, %f416, %f422, %f410;
	fma.rn.f32 	%f431, %f416, %f423, %f411;
	fma.rn.f32 	%f432, %f417, %f422, %f412;
	fma.rn.f32 	%f433, %f417, %f423, %f413;
	fma.rn.f32 	%f442, %f418, %f424, %f426;
	fma.rn.f32 	%f446, %f418, %f425, %f427;
	fma.rn.f32 	%f443, %f419, %f424, %f428;
	fma.rn.f32 	%f447, %f419, %f425, %f429;
	fma.rn.f32 	%f444, %f420, %f424, %f430;
	fma.rn.f32 	%f448, %f420, %f425, %f431;
	fma.rn.f32 	%f445, %f421, %f424, %f432;
	fma.rn.f32 	%f449, %f421, %f425, %f433;
	add.s32 	%r49, %r49, 1;
	setp.ne.s32 	%p20, %r49, 3;
	@%p20 bra 	$L__BB0_2;
	add.s32 	%r48, %r48, 1;
	setp.ne.s32 	%p21, %r48, 16;
	@%p21 bra 	$L__BB0_1;
	ld.param.u64 	%rd33, [default_function_kernel0_param_2];
	cvta.to.global.u64 	%rd30, %rd33;
	mad.lo.s32 	%r47, %r7, 3136, %r30;
	mul.wide.u32 	%rd31, %r47, 4;
	add.s64 	%rd32, %rd30, %rd31;
	st.global.f32 	[%rd32], %f442;
	st.global.f32 	[%rd32+6272], %f446;
	st.global.f32 	[%rd32+4], %f443;
	st.global.f32 	[%rd32+6276], %f447;
	st.global.f32 	[%rd32+56], %f444;
	st.global.f32 	[%rd32+6328], %f448;
	st.global.f32 	[%rd32+60], %f445;
	st.global.f32 	[%rd32+6332], %f449;
	ret;

}
	// .globl	_Z6conv2dPfPKfS_
.visible .entry _Z6conv2dPfPKfS_(
	.param .u64 .ptr .align 1 _Z6conv2dPfPKfS__param_0,
	.param .u64 .ptr .align 1 _Z6conv2dPfPKfS__param_1,
	.param .u64 .ptr .align 1 _Z6conv2dPfPKfS__param_2
)
{
	.reg .pred 	%p<15>;
	.reg .b16 	%rs<5>;
	.reg .b32 	%r<243>;
	.reg .b32 	%f<629>;
	.reg .b64 	%rd<275>;

	ld.param.u64 	%rd4, [_Z6conv2dPfPKfS__param_0];
	ld.param.u64 	%rd2, [_Z6conv2dPfPKfS__param_1];
	ld.param.u64 	%rd3, [_Z6conv2dPfPKfS__param_2];
	cvta.to.global.u64 	%rd1, %rd4;
	mov.u32 	%r46, %ctaid.x;
	mul.hi.u32 	%r47, %r46, -1840700269;
	shr.u32 	%r1, %r47, 3;
	mul.lo.s32 	%r48, %r1, 14;
	sub.s32 	%r2, %r46, %r48;
	mov.u32 	%r3, %tid.x;
	cvt.u16.u32 	%rs1, %r3;
	mul.hi.u16 	%rs2, %rs1, 683;
	cvt.u32.u16 	%r4, %rs2;
	mul.lo.s16 	%rs3, %rs2, 96;
	sub.s16 	%rs4, %rs1, %rs3;
	cvt.u32.u16 	%r5, %rs4;
	setp.gt.u32 	%p1, %r3, 767;
	@%p1 bra 	$L__BB1_7;
	mov.u32 	%r6, %ntid.x;
	add.s32 	%r49, %r3, %r6;
	max.u32 	%r50, %r49, 768;
	setp.lt.u32 	%p2, %r49, 768;
	selp.u32 	%r51, 1, 0, %p2;
	add.s32 	%r52, %r49, %r51;
	sub.s32 	%r53, %r50, %r52;
	div.u32 	%r54, %r53, %r6;
	add.s32 	%r7, %r54, %r51;
	and.b32  	%r55, %r7, 3;
	setp.eq.s32 	%p3, %r55, 3;
	mov.u32 	%r238, %r3;
	@%p3 bra 	$L__BB1_4;
	add.s32 	%r56, %r7, 1;
	and.b32  	%r57, %r56, 3;
	shl.b32 	%r58, %r3, 2;
	mov.u32 	%r59, shared_input;
	add.s32 	%r235, %r59, %r58;
	shl.b32 	%r9, %r6, 2;
	neg.s32 	%r234, %r57;
	mad.lo.s32 	%r238, %r6, %r57, %r3;
$L__BB1_3:
	.pragma "nounroll";
	mov.b32 	%r60, 0;
	st.shared.u32 	[%r235], %r60;
	add.s32 	%r235, %r235, %r9;
	add.s32 	%r234, %r234, 1;
	setp.ne.s32 	%p4, %r234, 0;
	@%p4 bra 	$L__BB1_3;
$L__BB1_4:
	setp.lt.u32 	%p5, %r7, 3;
	@%p5 bra 	$L__BB1_7;
	shl.b32 	%r17, %r6, 2;
	shl.b32 	%r61, %r238, 2;
	mov.u32 	%r62, shared_input;
	add.s32 	%r237, %r62, %r61;
	shl.b32 	%r19, %r6, 4;
	shl.b32 	%r20, %r6, 3;
	mul.lo.s32 	%r21, %r6, 12;
$L__BB1_6:
	mov.b32 	%r63, 0;
	st.shared.u32 	[%r237], %r63;
	add.s32 	%r64, %r237, %r17;
	st.shared.u32 	[%r64], %r63;
	add.s32 	%r65, %r237, %r20;
	st.shared.u32 	[%r65], %r63;
	add.s32 	%r66, %r237, %r21;
	st.shared.u32 	[%r66], %r63;
	add.s32 	%r238, %r238, %r17;
	add.s32 	%r237, %r237, %r19;
	setp.lt.u32 	%p6, %r238, 768;
	@%p6 bra 	$L__BB1_6;
$L__BB1_7:
	shl.b32 	%r26, %r1, 4;
	setp.ne.s32 	%p7, %r2, 0;
	max.u32 	%r67, %r2, 1;
	add.s32 	%r27, %r67, -1;
	min.u32 	%r68, %r2, 12;
	add.s32 	%r28, %r68, 2;
	bar.sync 	0;
	@%p7 bra 	$L__BB1_13;
	sub.s32 	%r83, %r28, %r27;
	mul.lo.s32 	%r29, %r83, 14;
	mul.lo.s32 	%r30, %r27, 14;
	mov.u32 	%r241, %r4;
$L__BB1_9:
	setp.le.u32 	%p11, %r29, %r5;
	@%p11 bra 	$L__BB1_12;
	add.s32 	%r84, %r26, %r241;
	mad.lo.s32 	%r40, %r84, 196, %r30;
	mul.lo.s32 	%r41, %r241, 48;
	mov.u32 	%r242, %r5;
$L__BB1_11:
	shr.u32 	%r85, %r242, 1;
	mul.hi.u32 	%r86, %r85, -1840700269;
	shr.u32 	%r87, %r86, 2;
	mul.lo.s32 	%r88, %r87, 14;
	sub.s32 	%r89, %r242, %r88;
	add.s32 	%r90, %r40, %r242;
	mul.wide.u32 	%rd7, %r90, 4;
	add.s64 	%rd8, %rd1, %rd7;
	ld.global.nc.f32 	%f4, [%rd8];
	shl.b32 	%r91, %r87, 4;
	add.s32 	%r92, %r41, %r89;
	add.s32 	%r93, %r91, %r92;
	shl.b32 	%r94, %r93, 2;
	mov.u32 	%r95, shared_input;
	add.s32 	%r96, %r94, %r95;
	st.shared.f32 	[%r96+68], %f4;
	add.s32 	%r242, %r242, 96;
	setp.lt.u32 	%p12, %r242, %r29;
	@%p12 bra 	$L__BB1_11;
$L__BB1_12:
	add.s32 	%r44, %r241, 7;
	setp.lt.u32 	%p13, %r241, 9;
	mov.u32 	%r241, %r44;
	@%p13 bra 	$L__BB1_9;
	bra.uni 	$L__BB1_18;
$L__BB1_13:
	sub.s32 	%r69, %r28, %r27;
	mul.lo.s32 	%r31, %r69, 14;
	mul.lo.s32 	%r32, %r27, 14;
	mov.u32 	%r239, %r4;
$L__BB1_14:
	setp.le.u32 	%p8, %r31, %r5;
	@%p8 bra 	$L__BB1_17;
	add.s32 	%r70, %r26, %r239;
	mad.lo.s32 	%r34, %r70, 196, %r32;
	mul.lo.s32 	%r35, %r239, 48;
	mov.u32 	%r240, %r5;
$L__BB1_16:
	shr.u32 	%r71, %r240, 1;
	mul.hi.u32 	%r72, %r71, -1840700269;
	shr.u32 	%r73, %r72, 2;
	mul.lo.s32 	%r74, %r73, 14;
	sub.s32 	%r75, %r240, %r74;
	add.s32 	%r76, %r34, %r240;
	mul.wide.u32 	%rd5, %r76, 4;
	add.s64 	%rd6, %rd1, %rd5;
	ld.global.nc.f32 	%f3, [%rd6];
	shl.b32 	%r77, %r73, 4;
	add.s32 	%r78, %r35, %r75;
	add.s32 	%r79, %r78, %r77;
	shl.b32 	%r80, %r79, 2;
	mov.u32 	%r81, shared_input;
	add.s32 	%r82, %r81, %r80;
	st.shared.f32 	[%r82+4], %f3;
	add.s32 	%r240, %r240, 96;
	setp.lt.u32 	%p9, %r240, %r31;
	@%p9 bra 	$L__BB1_16;
$L__BB1_17:
	add.s32 	%r38, %r239, 7;
	setp.lt.u32 	%p10, %r239, 9;
	mov.u32 	%r239, %r38;
	@%p10 bra 	$L__BB1_14;
$L__BB1_18:
	cvta.to.global.u64 	%rd9, %rd2;
	bar.sync 	0;
	shl.b32 	%r45, %r4, 1;
	mad.lo.s32 	%r97, %r1, 13824, %r5;
	mul.wide.u32 	%rd10, %r97, 4;
	add.s64 	%rd11, %rd9, %rd10;
	ld.global.nc.f32 	%f5, [%rd11];
	ld.global.nc.f32 	%f6, [%rd11+384];
	ld.global.nc.f32 	%f7, [%rd11+768];
	ld.global.nc.f32 	%f8, [%rd11+1152];
	ld.global.nc.f32 	%f9, [%rd11+1536];
	add.s32 	%r98, %r97, 480;
	mul.wide.u32 	%rd12, %r98, 4;
	add.s64 	%rd13, %rd9, %rd12;
	ld.global.nc.f32 	%f10, [%rd13];
	add.s32 	%r99, %r97, 576;
	mul.wide.u32 	%rd14, %r99, 4;
	add.s64 	%rd15, %rd9, %rd14;
	ld.global.nc.f32 	%f11, [%rd15];
	add.s32 	%r100, %r97, 672;
	mul.wide.u32 	%rd16, %r100, 4;
	add.s64 	%rd17, %rd9, %rd16;
	ld.global.nc.f32 	%f12, [%rd17];
	add.s32 	%r101, %r97, 768;
	mul.wide.u32 	%rd18, %r101, 4;
	add.s64 	%rd19, %rd9, %rd18;
	ld.global.nc.f32 	%f13, [%rd19];
	shl.b32 	%r102, %r4, 3;
	mov.u32 	%r103, shared_input;
	add.s32 	%r104, %r103, %r102;
	ld.shared.v2.f32 	{%f14, %f15}, [%r104];
	fma.rn.f32 	%f16, %f14, %f5, 0f00000000;
	fma.rn.f32 	%f17, %f15, %f5, 0f00000000;
	fma.rn.f32 	%f18, %f15, %f6, %f16;
	ld.shared.v2.f32 	{%f19, %f20}, [%r104+8];
	fma.rn.f32 	%f21, %f19, %f6, %f17;
	fma.rn.f32 	%f22, %f19, %f7, %f18;
	fma.rn.f32 	%f23, %f20, %f7, %f21;
	ld.shared.v2.f32 	{%f24, %f25}, [%r104+64];
	fma.rn.f32 	%f26, %f24, %f8, %f22;
	fma.rn.f32 	%f27, %f25, %f8, %f23;
	fma.rn.f32 	%f28, %f25, %f9, %f26;
	ld.shared.v2.f32 	{%f29, %f30}, [%r104+72];
	fma.rn.f32 	%f31, %f29, %f9, %f27;
	fma.rn.f32 	%f32, %f29, %f10, %f28;
	fma.rn.f32 	%f33, %f30, %f10, %f31;
	ld.shared.v2.f32 	{%f34, %f35}, [%r104+128];
	fma.rn.f32 	%f36, %f34, %f11, %f32;
	fma.rn.f32 	%f37, %f35, %f11, %f33;
	fma.rn.f32 	%f38, %f35, %f12, %f36;
	ld.shared.v2.f32 	{%f39, %f40}, [%r104+136];
	fma.rn.f32 	%f41, %f39, %f12, %f37;
	fma.rn.f32 	%f42, %f39, %f13, %f38;
	fma.rn.f32 	%f43, %f40, %f13, %f41;
	add.s32 	%r105, %r97, 864;
	mul.wide.u32 	%rd20, %r105, 4;
	add.s64 	%rd21, %rd9, %rd20;
	ld.global.nc.f32 	%f44, [%rd21];
	add.s32 	%r106, %r97, 960;
	mul.wide.u32 	%rd22, %r106, 4;
	add.s64 	%rd23, %rd9, %rd22;
	ld.global.nc.f32 	%f45, [%rd23];
	add.s32 	%r107, %r97, 1056;
	mul.wide.u32 	%rd24, %r107, 4;
	add.s64 	%rd25, %rd9, %rd24;
	ld.global.nc.f32 	%f46, [%rd25];
	add.s32 	%r108, %r97, 1152;
	mul.wide.u32 	%rd26, %r108, 4;
	add.s64 	%rd27, %rd9, %rd26;
	ld.global.nc.f32 	%f47, [%rd27];
	add.s32 	%r109, %r97, 1248;
	mul.wide.u32 	%rd28, %r109, 4;
	add.s64 	%rd29, %rd9, %rd28;
	ld.global.nc.f32 	%f48, [%rd29];
	add.s32 	%r110, %r97, 1344;
	mul.wide.u32 	%rd30, %r110, 4;
	add.s64 	%rd31, %rd9, %rd30;
	ld.global.nc.f32 	%f49, [%rd31];
	add.s32 	%r111, %r97, 1440;
	mul.wide.u32 	%rd32, %r111, 4;
	add.s64 	%rd33, %rd9, %rd32;
	ld.global.nc.f32 	%f50, [%rd33];
	add.s32 	%r112, %r97, 1536;
	mul.wide.u32 	%rd34, %r112, 4;
	add.s64 	%rd35, %rd9, %rd34;
	ld.global.nc.f32 	%f51, [%rd35];
	add.s32 	%r113, %r97, 1632;
	mul.wide.u32 	%rd36, %r113, 4;
	add.s64 	%rd37, %rd9, %rd36;
	ld.global.nc.f32 	%f52, [%rd37];
	ld.shared.v2.f32 	{%f53, %f54}, [%r104+192];
	fma.rn.f32 	%f55, %f53, %f44, %f42;
	fma.rn.f32 	%f56, %f54, %f44, %f43;
	fma.rn.f32 	%f57, %f54, %f45, %f55;
	ld.shared.v2.f32 	{%f58, %f59}, [%r104+200];
	fma.rn.f32 	%f60, %f58, %f45, %f56;
	fma.rn.f32 	%f61, %f58, %f46, %f57;
	fma.rn.f32 	%f62, %f59, %f46, %f60;
	ld.shared.v2.f32 	{%f63, %f64}, [%r104+256];
	fma.rn.f32 	%f65, %f63, %f47, %f61;
	fma.rn.f32 	%f66, %f64, %f47, %f62;
	fma.rn.f32 	%f67, %f64, %f48, %f65;
	ld.shared.v2.f32 	{%f68, %f69}, [%r104+264];
	fma.rn.f32 	%f70, %f68, %f48, %f66;
	fma.rn.f32 	%f71, %f68, %f49, %f67;
	fma.rn.f32 	%f72, %f69, %f49, %f70;
	ld.shared.v2.f32 	{%f73, %f74}, [%r104+320];
	fma.rn.f32 	%f75, %f73, %f50, %f71;
	fma.rn.f32 	%f76, %f74, %f50, %f72;
	fma.rn.f32 	%f77, %f74, %f51, %f75;
	ld.shared.v2.f32 	{%f78, %f79}, [%r104+328];
	fma.rn.f32 	%f80, %f78, %f51, %f76;
	fma.rn.f32 	%f81, %f78, %f52, %f77;
	fma.rn.f32 	%f82, %f79, %f52, %f80;
	add.s32 	%r114, %r97, 1728;
	mul.wide.u32 	%rd38, %r114, 4;
	add.s64 	%rd39, %rd9, %rd38;
	ld.global.nc.f32 	%f83, [%rd39];
	add.s32 	%r115, %r97, 1824;
	mul.wide.u32 	%rd40, %r115, 4;
	add.s64 	%rd41, %rd9, %rd40;
	ld.global.nc.f32 	%f84, [%rd41];
	add.s32 	%r116, %r97, 1920;
	mul.wide.u32 	%rd42, %r116, 4;
	add.s64 	%rd43, %rd9, %rd42;
	ld.global.nc.f32 	%f85, [%rd43];
	add.s32 	%r117, %r97, 2016;
	mul.wide.u32 	%rd44, %r117, 4;
	add.s64 	%rd45, %rd9, %rd44;
	ld.global.nc.f32 	%f86, [%rd45];
	add.s32 	%r118, %r97, 2112;
	mul.wide.u32 	%rd46, %r118, 4;
	add.s64 	%rd47, %rd9, %rd46;
	ld.global.nc.f32 	%f87, [%rd47];
	add.s32 	%r119, %r97, 2208;
	mul.wide.u32 	%rd48, %r119, 4;
	add.s64 	%rd49, %rd9, %rd48;
	ld.global.nc.f32 	%f88, [%rd49];
	add.s32 	%r120, %r97, 2304;
	mul.wide.u32 	%rd50, %r120, 4;
	add.s64 	%rd51, %rd9, %rd50;
	ld.global.nc.f32 	%f89, [%rd51];
	add.s32 	%r121, %r97, 2400;
	mul.wide.u32 	%rd52, %r121, 4;
	add.s64 	%rd53, %rd9, %rd52;
	ld.global.nc.f32 	%f90, [%rd53];
	add.s32 	%r122, %r97, 2496;
	mul.wide.u32 	%rd54, %r122, 4;
	add.s64 	%rd55, %rd9, %rd54;
	ld.global.nc.f32 	%f91, [%rd55];
	ld.shared.v2.f32 	{%f92, %f93}, [%r104+384];
	fma.rn.f32 	%f94, %f92, %f83, %f81;
	fma.rn.f32 	%f95, %f93, %f83, %f82;
	fma.rn.f32 	%f96, %f93, %f84, %f94;
	ld.shared.v2.f32 	{%f97, %f98}, [%r104+392];
	fma.rn.f32 	%f99, %f97, %f84, %f95;
	fma.rn.f32 	%f100, %f97, %f85, %f96;
	fma.rn.f32 	%f101, %f98, %f85, %f99;
	ld.shared.v2.f32 	{%f102, %f103}, [%r104+448];
	fma.rn.f32 	%f104, %f102, %f86, %f100;
	fma.rn.f32 	%f105, %f103, %f86, %f101;
	fma.rn.f32 	%f106, %f103, %f87, %f104;
	ld.shared.v2.f32 	{%f107, %f108}, [%r104+456];
	fma.rn.f32 	%f109, %f107, %f87, %f105;
	fma.rn.f32 	%f110, %f107, %f88, %f106;
	fma.rn.f32 	%f111, %f108, %f88, %f109;
	ld.shared.v2.f32 	{%f112, %f113}, [%r104+512];
	fma.rn.f32 	%f114, %f112, %f89, %f110;
	fma.rn.f32 	%f115, %f113, %f89, %f111;
	fma.rn.f32 	%f116, %f113, %f90, %f114;
	ld.shared.v2.f32 	{%f117, %f118}, [%r104+520];
	fma.rn.f32 	%f119, %f117, %f90, %f115;
	fma.rn.f32 	%f120, %f117, %f91, %f116;
	fma.rn.f32 	%f121, %f118, %f91, %f119;
	add.s32 	%r123, %r97, 2592;
	mul.wide.u32 	%rd56, %r123, 4;
	add.s64 	%rd57, %rd9, %rd56;
	ld.global.nc.f32 	%f122, [%rd57];
	ld.global.nc.f32 	%f123, [%rd57+384];
	ld.global.nc.f32 	%f124, [%rd57+768];
	add.s32 	%r124, %r97, 2880;
	mul.wide.u32 	%rd58, %r124, 4;
	add.s64 	%rd59, %rd9, %rd58;
	ld.global.nc.f32 	%f125, [%rd59];
	add.s32 	%r125, %r97, 2976;
	mul.wide.u32 	%rd60, %r125, 4;
	add.s64 	%rd61, %rd9, %rd60;
	ld.global.nc.f32 	%f126, [%rd61];
	add.s32 	%r126, %r97, 3072;
	mul.wide.u32 	%rd62, %r126, 4;
	add.s64 	%rd63, %rd9, %rd62;
	ld.global.nc.f32 	%f127, [%rd63];
	add.s32 	%r127, %r97, 3168;
	mul.wide.u32 	%rd64, %r127, 4;
	add.s64 	%rd65, %rd9, %rd64;
	ld.global.nc.f32 	%f128, [%rd65];
	add.s32 	%r128, %r97, 3264;
	mul.wide.u32 	%rd66, %r128, 4;
	add.s64 	%rd67, %rd9, %rd66;
	ld.global.nc.f32 	%f129, [%rd67];
	add.s32 	%r129, %r97, 3360;
	mul.wide.u32 	%rd68, %r129, 4;
	add.s64 	%rd69, %rd9, %rd68;
	ld.global.nc.f32 	%f130, [%rd69];
	ld.shared.v2.f32 	{%f131, %f132}, [%r104+576];
	fma.rn.f32 	%f133, %f131, %f122, %f120;
	fma.rn.f32 	%f134, %f132, %f122, %f121;
	fma.rn.f32 	%f135, %f132, %f123, %f133;
	ld.shared.v2.f32 	{%f136, %f137}, [%r104+584];
	fma.rn.f32 	%f138, %f136, %f123, %f134;
	fma.rn.f32 	%f139, %f136, %f124, %f135;
	fma.rn.f32 	%f140, %f137, %f124, %f138;
	ld.shared.v2.f32 	{%f141, %f142}, [%r104+640];
	fma.rn.f32 	%f143, %f141, %f125, %f139;
	fma.rn.f32 	%f144, %f142, %f125, %f140;
	fma.rn.f32 	%f145, %f142, %f126, %f143;
	ld.shared.v2.f32 	{%f146, %f147}, [%r104+648];
	fma.rn.f32 	%f148, %f146, %f126, %f144;
	fma.rn.f32 	%f149, %f146, %f127, %f145;
	fma.rn.f32 	%f150, %f147, %f127, %f148;
	ld.shared.v2.f32 	{%f151, %f152}, [%r104+704];
	fma.rn.f32 	%f153, %f151, %f128, %f149;
	fma.rn.f32 	%f154, %f152, %f128, %f150;
	fma.rn.f32 	%f155, %f152, %f129, %f153;
	ld.shared.v2.f32 	{%f156, %f157}, [%r104+712];
	fma.rn.f32 	%f158, %f156, %f129, %f154;
	fma.rn.f32 	%f159, %f156, %f130, %f155;
	fma.rn.f32 	%f160, %f157, %f130, %f158;
	add.s32 	%r130, %r97, 3456;
	mul.wide.u32 	%rd70, %r130, 4;
	add.s64 	%rd71, %rd9, %rd70;
	ld.global.nc.f32 	%f161, [%rd71];
	add.s32 	%r131, %r97, 3552;
	mul.wide.u32 	%rd72, %r131, 4;
	add.s64 	%rd73, %rd9, %rd72;
	ld.global.nc.f32 	%f162, [%rd73];
	add.s32 	%r132, %r97, 3648;
	mul.wide.u32 	%rd74, %r132, 4;
	add.s64 	%rd75, %rd9, %rd74;
	ld.global.nc.f32 	%f163, [%rd75];
	add.s32 	%r133, %r97, 3744;
	mul.wide.u32 	%rd76, %r133, 4;
	add.s64 	%rd77, %rd9, %rd76;
	ld.global.nc.f32 	%f164, [%rd77];
	add.s32 	%r134, %r97, 3840;
	mul.wide.u32 	%rd78, %r134, 4;
	add.s64 	%rd79, %rd9, %rd78;
	ld.global.nc.f32 	%f165, [%rd79];
	add.s32 	%r135, %r97, 3936;
	mul.wide.u32 	%rd80, %r135, 4;
	add.s64 	%rd81, %rd9, %rd80;
	ld.global.nc.f32 	%f166, [%rd81];
	add.s32 	%r136, %r97, 4032;
	mul.wide.u32 	%rd82, %r136, 4;
	add.s64 	%rd83, %rd9, %rd82;
	ld.global.nc.f32 	%f167, [%rd83];
	add.s32 	%r137, %r97, 4128;
	mul.wide.u32 	%rd84, %r137, 4;
	add.s64 	%rd85, %rd9, %rd84;
	ld.global.nc.f32 	%f168, [%rd85];
	add.s32 	%r138, %r97, 4224;
	mul.wide.u32 	%rd86, %r138, 4;
	add.s64 	%rd87, %rd9, %rd86;
	ld.global.nc.f32 	%f169, [%rd87];
	ld.shared.v2.f32 	{%f170, %f171}, [%r104+768];
	fma.rn.f32 	%f172, %f170, %f161, %f159;
	fma.rn.f32 	%f173, %f171, %f161, %f160;
	fma.rn.f32 	%f174, %f171, %f162, %f172;
	ld.shared.v2.f32 	{%f175, %f176}, [%r104+776];
	fma.rn.f32 	%f177, %f175, %f162, %f173;
	fma.rn.f32 	%f178, %f175, %f163, %f174;
	fma.rn.f32 	%f179, %f176, %f163, %f177;
	ld.shared.v2.f32 	{%f180, %f181}, [%r104+832];
	fma.rn.f32 	%f182, %f180, %f164, %f178;
	fma.rn.f32 	%f183, %f181, %f164, %f179;
	fma.rn.f32 	%f184, %f181, %f165, %f182;
	ld.shared.v2.f32 	{%f185, %f186}, [%r104+840];
	fma.rn.f32 	%f187, %f185, %f165, %f183;
	fma.rn.f32 	%f188, %f185, %f166, %f184;
	fma.rn.f32 	%f189, %f186, %f166, %f187;
	ld.shared.v2.f32 	{%f190, %f191}, [%r104+896];
	fma.rn.f32 	%f192, %f190, %f167, %f188;
	fma.rn.f32 	%f193, %f191, %f167, %f189;
	fma.rn.f32 	%f194, %f191, %f168, %f192;
	ld.shared.v2.f32 	{%f195, %f196}, [%r104+904];
	fma.rn.f32 	%f197, %f195, %f168, %f193;
	fma.rn.f32 	%f198, %f195, %f169, %f194;
	fma.rn.f32 	%f199, %f196, %f169, %f197;
	add.s32 	%r139, %r97, 4320;
	mul.wide.u32 	%rd88, %r139, 4;
	add.s64 	%rd89, %rd9, %rd88;
	ld.global.nc.f32 	%f200, [%rd89];
	add.s32 	%r140, %r97, 4416;
	mul.wide.u32 	%rd90, %r140, 4;
	add.s64 	%rd91, %rd9, %rd90;
	ld.global.nc.f32 	%f201, [%rd91];
	add.s32 	%r141, %r97, 4512;
	mul.wide.u32 	%rd92, %r141, 4;
	add.s64 	%rd93, %rd9, %rd92;
	ld.global.nc.f32 	%f202, [%rd93];
	add.s32 	%r142, %r97, 4608;
	mul.wide.u32 	%rd94, %r142, 4;
	add.s64 	%rd95, %rd9, %rd94;
	ld.global.nc.f32 	%f203, [%rd95];
	add.s32 	%r143, %r97, 4704;
	mul.wide.u32 	%rd96, %r143, 4;
	add.s64 	%rd97, %rd9, %rd96;
	ld.global.nc.f32 	%f204, [%rd97];
	add.s32 	%r144, %r97, 4800;
	mul.wide.u32 	%rd98, %r144, 4;
	add.s64 	%rd99, %rd9, %rd98;
	ld.global.nc.f32 	%f205, [%rd99];
	add.s32 	%r145, %r97, 4896;
	mul.wide.u32 	%rd100, %r145, 4;
	add.s64 	%rd101, %rd9, %rd100;
	ld.global.nc.f32 	%f206, [%rd101];
	add.s32 	%r146, %r97, 4992;
	mul.wide.u32 	%rd102, %r146, 4;
	add.s64 	%rd103, %rd9, %rd102;
	ld.global.nc.f32 	%f207, [%rd103];
	add.s32 	%r147, %r97, 5088;
	mul.wide.u32 	%rd104, %r147, 4;
	add.s64 	%rd105, %rd9, %rd104;
	ld.global.nc.f32 	%f208, [%rd105];
	ld.shared.v2.f32 	{%f209, %f210}, [%r104+960];
	fma.rn.f32 	%f211, %f209, %f200, %f198;
	fma.rn.f32 	%f212, %f210, %f200, %f199;
	fma.rn.f32 	%f213, %f210, %f201, %f211;
	ld.shared.v2.f32 	{%f214, %f215}, [%r104+968];
	fma.rn.f32 	%f216, %f214, %f201, %f212;
	fma.rn.f32 	%f217, %f214, %f202, %f213;
	fma.rn.f32 	%f218, %f215, %f202, %f216;
	ld.shared.v2.f32 	{%f219, %f220}, [%r104+1024];
	fma.rn.f32 	%f221, %f219, %f203, %f217;
	fma.rn.f32 	%f222, %f220, %f203, %f218;
	fma.rn.f32 	%f223, %f220, %f204, %f221;
	ld.shared.v2.f32 	{%f224, %f225}, [%r104+1032];
	fma.rn.f32 	%f226, %f224, %f204, %f222;
	fma.rn.f32 	%f227, %f224, %f205, %f223;
	fma.rn.f32 	%f228, %f225, %f205, %f226;
	ld.shared.v2.f32 	{%f229, %f230}, [%r104+1088];
	fma.rn.f32 	%f231, %f229, %f206, %f227;
	fma.rn.f32 	%f232, %f230, %f206, %f228;
	fma.rn.f32 	%f233, %f230, %f207, %f231;
	ld.shared.v2.f32 	{%f234, %f235}, [%r104+1096];
	fma.rn.f32 	%f236, %f234, %f207, %f232;
	fma.rn.f32 	%f237, %f234, %f208, %f233;
	fma.rn.f32 	%f238, %f235, %f208, %f236;
	add.s32 	%r148, %r97, 5184;
	mul.wide.u32 	%rd106, %r148, 4;
	add.s64 	%rd107, %rd9, %rd106;
	ld.global.nc.f32 	%f239, [%rd107];
	ld.global.nc.f32 	%f240, [%rd107+384];
	ld.global.nc.f32 	%f241, [%rd107+768];
	add.s32 	%r149, %r97, 5472;
	mul.wide.u32 	%rd108, %r149, 4;
	add.s64 	%rd109, %rd9, %rd108;
	ld.global.nc.f32 	%f242, [%rd109];
	add.s32 	%r150, %r97, 5568;
	mul.wide.u32 	%rd110, %r150, 4;
	add.s64 	%rd111, %rd9, %rd110;
	ld.global.nc.f32 	%f243, [%rd111];
	add.s32 	%r151, %r97, 5664;
	mul.wide.u32 	%rd112, %r151, 4;
	add.s64 	%rd113, %rd9, %rd112;
	ld.global.nc.f32 	%f244, [%rd113];
	add.s32 	%r152, %r97, 5760;
	mul.wide.u32 	%rd114, %r152, 4;
	add.s64 	%rd115, %rd9, %rd114;
	ld.global.nc.f32 	%f245, [%rd115];
	add.s32 	%r153, %r97, 5856;
	mul.wide.u32 	%rd116, %r153, 4;
	add.s64 	%rd117, %rd9, %rd116;
	ld.global.nc.f32 	%f246, [%rd117];
	add.s32 	%r154, %r97, 5952;
	mul.wide.u32 	%rd118, %r154, 4;
	add.s64 	%rd119, %rd9, %rd118;
	ld.global.nc.f32 	%f247, [%rd119];
	ld.shared.v2.f32 	{%f248, %f249}, [%r104+1152];
	fma.rn.f32 	%f250, %f248, %f239, %f237;
	fma.rn.f32 	%f251, %f249, %f239, %f238;
	fma.rn.f32 	%f252, %f249, %f240, %f250;
	ld.shared.v2.f32 	{%f253, %f254}, [%r104+1160];
	fma.rn.f32 	%f255, %f253, %f240, %f251;
	fma.rn.f32 	%f256, %f253, %f241, %f252;
	fma.rn.f32 	%f257, %f254, %f241, %f255;
	ld.shared.v2.f32 	{%f258, %f259}, [%r104+1216];
	fma.rn.f32 	%f260, %f258, %f242, %f256;
	fma.rn.f32 	%f261, %f259, %f242, %f257;
	fma.rn.f32 	%f262, %f259, %f243, %f260;
	ld.shared.v2.f32 	{%f263, %f264}, [%r104+1224];
	fma.rn.f32 	%f265, %f263, %f243, %f261;
	fma.rn.f32 	%f266, %f263, %f244, %f262;
	fma.rn.f32 	%f267, %f264, %f244, %f265;
	ld.shared.v2.f32 	{%f268, %f269}, [%r104+1280];
	fma.rn.f32 	%f270, %f268, %f245, %f266;
	fma.rn.f32 	%f271, %f269, %f245, %f267;
	fma.rn.f32 	%f272, %f269, %f246, %f270;
	ld.shared.v2.f32 	{%f273, %f274}, [%r104+1288];
	fma.rn.f32 	%f275, %f273, %f246, %f271;
	fma.rn.f32 	%f276, %f273, %f247, %f272;
	fma.rn.f32 	%f277, %f274, %f247, %f275;
	add.s32 	%r155, %r97, 6048;
	mul.wide.u32 	%rd120, %r155, 4;
	add.s64 	%rd121, %rd9, %rd120;
	ld.global.nc.f32 	%f278, [%rd121];
	add.s32 	%r156, %r97, 6144;
	mul.wide.u32 	%rd122, %r156, 4;
	add.s64 	%rd123, %rd9, %rd122;
	ld.global.nc.f32 	%f279, [%rd123];
	add.s32 	%r157, %r97, 6240;
	mul.wide.u32 	%rd124, %r157, 4;
	add.s64 	%rd125, %rd9, %rd124;
	ld.global.nc.f32 	%f280, [%rd125];
	add.s32 	%r158, %r97, 6336;
	mul.wide.u32 	%rd126, %r158, 4;
	add.s64 	%rd127, %rd9, %rd126;
	ld.global.nc.f32 	%f281, [%rd127];
	add.s32 	%r159, %r97, 6432;
	mul.wide.u32 	%rd128, %r159, 4;
	add.s64 	%rd129, %rd9, %rd128;
	ld.global.nc.f32 	%f282, [%rd129];
	add.s32 	%r160, %r97, 6528;
	mul.wide.u32 	%rd130, %r160, 4;
	add.s64 	%rd131, %rd9, %rd130;
	ld.global.nc.f32 	%f283, [%rd131];
	add.s32 	%r161, %r97, 6624;
	mul.wide.u32 	%rd132, %r161, 4;
	add.s64 	%rd133, %rd9, %rd132;
	ld.global.nc.f32 	%f284, [%rd133];
	add.s32 	%r162, %r97, 6720;
	mul.wide.u32 	%rd134, %r162, 4;
	add.s64 	%rd135, %rd9, %rd134;
	ld.global.nc.f32 	%f285, [%rd135];
	add.s32 	%r163, %r97, 6816;
	mul.wide.u32 	%rd136, %r163, 4;
	add.s64 	%rd137, %rd9, %rd136;
	ld.global.nc.f32 	%f286, [%rd137];
	ld.shared.v2.f32 	{%f287, %f288}, [%r104+1344];
	fma.rn.f32 	%f289, %f287, %f278, %f276;
	fma.rn.f32 	%f290, %f288, %f278, %f277;
	fma.rn.f32 	%f291, %f288, %f279, %f289;
	ld.shared.v2.f32 	{%f292, %f293}, [%r104+1352];
	fma.rn.f32 	%f294, %f292, %f279, %f290;
	fma.rn.f32 	%f295, %f292, %f280, %f291;
	fma.rn.f32 	%f296, %f293, %f280, %f294;
	ld.shared.v2.f32 	{%f297, %f298}, [%r104+1408];
	fma.rn.f32 	%f299, %f297, %f281, %f295;
	fma.rn.f32 	%f300, %f298, %f281, %f296;
	fma.rn.f32 	%f301, %f298, %f282, %f299;
	ld.shared.v2.f32 	{%f302, %f303}, [%r104+1416];
	fma.rn.f32 	%f304, %f302, %f282, %f300;
	fma.rn.f32 	%f305, %f302, %f283, %f301;
	fma.rn.f32 	%f306, %f303, %f283, %f304;
	ld.shared.v2.f32 	{%f307, %f308}, [%r104+1472];
	fma.rn.f32 	%f309, %f307, %f284, %f305;
	fma.rn.f32 	%f310, %f308, %f284, %f306;
	fma.rn.f32 	%f311, %f308, %f285, %f309;
	ld.shared.v2.f32 	{%f312, %f313}, [%r104+1480];
	fma.rn.f32 	%f314, %f312, %f285, %f310;
	fma.rn.f32 	%f315, %f312, %f286, %f311;
	fma.rn.f32 	%f316, %f313, %f286, %f314;
	add.s32 	%r164, %r97, 6912;
	mul.wide.u32 	%rd138, %r164, 4;
	add.s64 	%rd139, %rd9, %rd138;
	ld.global.nc.f32 	%f317, [%rd139];
	ld.global.nc.f32 	%f318, [%rd139+384];
	add.s32 	%r165, %r97, 7104;
	mul.wide.u32 	%rd140, %r165, 4;
	add.s64 	%rd141, %rd9, %rd140;
	ld.global.nc.f32 	%f319, [%rd141];
	add.s32 	%r166, %r97, 7200;
	mul.wide.u32 	%rd142, %r166, 4;
	add.s64 	%rd143, %rd9, %rd142;
	ld.global.nc.f32 	%f320, [%rd143];
	add.s32 	%r167, %r97, 7296;
	mul.wide.u32 	%rd144, %r167, 4;
	add.s64 	%rd145, %rd9, %rd144;
	ld.global.nc.f32 	%f321, [%rd145];
	add.s32 	%r168, %r97, 7392;
	mul.wide.u32 	%rd146, %r168, 4;
	add.s64 	%rd147, %rd9, %rd146;
	ld.global.nc.f32 	%f322, [%rd147];
	add.s32 	%r169, %r97, 7488;
	mul.wide.u32 	%rd148, %r169, 4;
	add.s64 	%rd149, %rd9, %rd148;
	ld.global.nc.f32 	%f323, [%rd149];
	add.s32 	%r170, %r97, 7584;
	mul.wide.u32 	%rd150, %r170, 4;
	add.s64 	%rd151, %rd9, %rd150;
	ld.global.nc.f32 	%f324, [%rd151];
	add.s32 	%r171, %r97, 7680;
	mul.wide.u32 	%rd152, %r171, 4;
	add.s64 	%rd153, %rd9, %rd152;
	ld.global.nc.f32 	%f325, [%rd153];
	ld.shared.v2.f32 	{%f326, %f327}, [%r104+1536];
	fma.rn.f32 	%f328, %f326, %f317, %f315;
	fma.rn.f32 	%f329, %f327, %f317, %f316;
	fma.rn.f32 	%f330, %f327, %f318, %f328;
	ld.shared.v2.f32 	{%f331, %f332}, [%r104+1544];
	fma.rn.f32 	%f333, %f331, %f318, %f329;
	fma.rn.f32 	%f334, %f331, %f319, %f330;
	fma.rn.f32 	%f335, %f332, %f319, %f333;
	ld.shared.v2.f32 	{%f336, %f337}, [%r104+1600];
	fma.rn.f32 	%f338, %f336, %f320, %f334;
	fma.rn.f32 	%f339, %f337, %f320, %f335;
	fma.rn.f32 	%f340, %f337, %f321, %f338;
	ld.shared.v2.f32 	{%f341, %f342}, [%r104+1608];
	fma.rn.f32 	%f343, %f341, %f321, %f339;
	fma.rn.f32 	%f344, %f341, %f322, %f340;
	fma.rn.f32 	%f345, %f342, %f322, %f343;
	ld.shared.v2.f32 	{%f346, %f347}, [%r104+1664];
	fma.rn.f32 	%f348, %f346, %f323, %f344;
	fma.rn.f32 	%f349, %f347, %f323, %f345;
	fma.rn.f32 	%f350, %f347, %f324, %f348;
	ld.shared.v2.f32 	{%f351, %f352}, [%r104+1672];
	fma.rn.f32 	%f353, %f351, %f324, %f349;
	fma.rn.f32 	%f354, %f351, %f325, %f350;
	fma.rn.f32 	%f355, %f352, %f325, %f353;
	add.s32 	%r172, %r97, 7776;
	mul.wide.u32 	%rd154, %r172, 4;
	add.s64 	%rd155, %rd9, %rd154;
	ld.global.nc.f32 	%f356, [%rd155];
	ld.global.nc.f32 	%f357, [%rd155+384];
	ld.global.nc.f32 	%f358, [%rd155+768];
	add.s32 	%r173, %r97, 8064;
	mul.wide.u32 	%rd156, %r173, 4;
	add.s64 	%rd157, %rd9, %rd156;
	ld.global.nc.f32 	%f359, [%rd157];
	add.s32 	%r174, %r97, 8160;
	mul.wide.u32 	%rd158, %r174, 4;
	add.s64 	%rd159, %rd9, %rd158;
	ld.global.nc.f32 	%f360, [%rd159];
	add.s32 	%r175, %r97, 8256;
	mul.wide.u32 	%rd160, %r175, 4;
	add.s64 	%rd161, %rd9, %rd160;
	ld.global.nc.f32 	%f361, [%rd161];
	add.s32 	%r176, %r97, 8352;
	mul.wide.u32 	%rd162, %r176, 4;
	add.s64 	%rd163, %rd9, %rd162;
	ld.global.nc.f32 	%f362, [%rd163];
	add.s32 	%r177, %r97, 8448;
	mul.wide.u32 	%rd164, %r177, 4;
	add.s64 	%rd165, %rd9, %rd164;
	ld.global.nc.f32 	%f363, [%rd165];
	add.s32 	%r178, %r97, 8544;
	mul.wide.u32 	%rd166, %r178, 4;
	add.s64 	%rd167, %rd9, %rd166;
	ld.global.nc.f32 	%f364, [%rd167];
	ld.shared.v2.f32 	{%f365, %f366}, [%r104+1728];
	fma.rn.f32 	%f367, %f365, %f356, %f354;
	fma.rn.f32 	%f368, %f366, %f356, %f355;
	fma.rn.f32 	%f369, %f366, %f357, %f367;
	ld.shared.v2.f32 	{%f370, %f371}, [%r104+1736];
	fma.rn.f32 	%f372, %f370, %f357, %f368;
	fma.rn.f32 	%f373, %f370, %f358, %f369;
	fma.rn.f32 	%f374, %f371, %f358, %f372;
	ld.shared.v2.f32 	{%f375, %f376}, [%r104+1792];
	fma.rn.f32 	%f377, %f375, %f359, %f373;
	fma.rn.f32 	%f378, %f376, %f359, %f374;
	fma.rn.f32 	%f379, %f376, %f360, %f377;
	ld.shared.v2.f32 	{%f380, %f381}, [%r104+1800];
	fma.rn.f32 	%f382, %f380, %f360, %f378;
	fma.rn.f32 	%f383, %f380, %f361, %f379;
	fma.rn.f32 	%f384, %f381, %f361, %f382;
	ld.shared.v2.f32 	{%f385, %f386}, [%r104+1856];
	fma.rn.f32 	%f387, %f385, %f362, %f383;
	fma.rn.f32 	%f388, %f386, %f362, %f384;
	fma.rn.f32 	%f389, %f386, %f363, %f387;
	ld.shared.v2.f32 	{%f390, %f391}, [%r104+1864];
	fma.rn.f32 	%f392, %f390, %f363, %f388;
	fma.rn.f32 	%f393, %f390, %f364, %f389;
	fma.rn.f32 	%f394, %f391, %f364, %f392;
	add.s32 	%r179, %r97, 8640;
	mul.wide.u32 	%rd168, %r179, 4;
	add.s64 	%rd169, %rd9, %rd168;
	ld.global.nc.f32 	%f395, [%rd169];
	add.s32 	%r180, %r97, 8736;
	mul.wide.u32 	%rd170, %r180, 4;
	add.s64 	%rd171, %rd9, %rd170;
	ld.global.nc.f32 	%f396, [%rd171];
	add.s32 	%r181, %r97, 8832;
	mul.wide.u32 	%rd172, %r181, 4;
	add.s64 	%rd173, %rd9, %rd172;
	ld.global.nc.f32 	%f397, [%rd173];
	add.s32 	%r182, %r97, 8928;
	mul.wide.u32 	%rd174, %r182, 4;
	add.s64 	%rd175, %rd9, %rd174;
	ld.global.nc.f32 	%f398, [%rd175];
	add.s32 	%r183, %r97, 9024;
	mul.wide.u32 	%rd176, %r183, 4;
	add.s64 	%rd177, %rd9, %rd176;
	ld.global.nc.f32 	%f399, [%rd177];
	add.s32 	%r184, %r97, 9120;
	mul.wide.u32 	%rd178, %r184, 4;
	add.s64 	%rd179, %rd9, %rd178;
	ld.global.nc.f32 	%f400, [%rd179];
	add.s32 	%r185, %r97, 9216;
	mul.wide.u32 	%rd180, %r185, 4;
	add.s64 	%rd181, %rd9, %rd180;
	ld.global.nc.f32 	%f401, [%rd181];
	add.s32 	%r186, %r97, 9312;
	mul.wide.u32 	%rd182, %r186, 4;
	add.s64 	%rd183, %rd9, %rd182;
	ld.global.nc.f32 	%f402, [%rd183];
	add.s32 	%r187, %r97, 9408;
	mul.wide.u32 	%rd184, %r187, 4;
	add.s64 	%rd185, %rd9, %rd184;
	ld.global.nc.f32 	%f403, [%rd185];
	ld.shared.v2.f32 	{%f404, %f405}, [%r104+1920];
	fma.rn.f32 	%f406, %f404, %f395, %f393;
	fma.rn.f32 	%f407, %f405, %f395, %f394;
	fma.rn.f32 	%f408, %f405, %f396, %f406;
	ld.shared.v2.f32 	{%f409, %f410}, [%r104+1928];
	fma.rn.f32 	%f411, %f409, %f396, %f407;
	fma.rn.f32 	%f412, %f409, %f397, %f408;
	fma.rn.f32 	%f413, %f410, %f397, %f411;
	ld.shared.v2.f32 	{%f414, %f415}, [%r104+1984];
	fma.rn.f32 	%f416, %f414, %f398, %f412;
	fma.rn.f32 	%f417, %f415, %f398, %f413;
	fma.rn.f32 	%f418, %f415, %f399, %f416;
	ld.shared.v2.f32 	{%f419, %f420}, [%r104+1992];
	fma.rn.f32 	%f421, %f419, %f399, %f417;
	fma.rn.f32 	%f422, %f419, %f400, %f418;
	fma.rn.f32 	%f423, %f420, %f400, %f421;
	ld.shared.v2.f32 	{%f424, %f425}, [%r104+2048];
	fma.rn.f32 	%f426, %f424, %f401, %f422;
	fma.rn.f32 	%f427, %f425, %f401, %f423;
	fma.rn.f32 	%f428, %f425, %f402, %f426;
	ld.shared.v2.f32 	{%f429, %f430}, [%r104+2056];
	fma.rn.f32 	%f431, %f429, %f402, %f427;
	fma.rn.f32 	%f432, %f429, %f403, %f428;
	fma.rn.f32 	%f433, %f430, %f403, %f431;
	add.s32 	%r188, %r97, 9504;
	mul.wide.u32 	%rd186, %r188, 4;
	add.s64 	%rd187, %rd9, %rd186;
	ld.global.nc.f32 	%f434, [%rd187];
	add.s32 	%r189, %r97, 9600;
	mul.wide.u32 	%rd188, %r189, 4;
	add.s64 	%rd189, %rd9, %rd188;
	ld.global.nc.f32 	%f435, [%rd189];
	add.s32 	%r190, %r97, 9696;
	mul.wide.u32 	%rd190, %r190, 4;
	add.s64 	%rd191, %rd9, %rd190;
	ld.global.nc.f32 	%f436, [%rd191];
	add.s32 	%r191, %r97, 9792;
	mul.wide.u32 	%rd192, %r191, 4;
	add.s64 	%rd193, %rd9, %rd192;
	ld.global.nc.f32 	%f437, [%rd193];
	add.s32 	%r192, %r97, 9888;
	mul.wide.u32 	%rd194, %r192, 4;
	add.s64 	%rd195, %rd9, %rd194;
	ld.global.nc.f32 	%f438, [%rd195];
	add.s32 	%r193, %r97, 9984;
	mul.wide.u32 	%rd196, %r193, 4;
	add.s64 	%rd197, %rd9, %rd196;
	ld.global.nc.f32 	%f439, [%rd197];
	add.s32 	%r194, %r97, 10080;
	mul.wide.u32 	%rd198, %r194, 4;
	add.s64 	%rd199, %rd9, %rd198;
	ld.global.nc.f32 	%f440, [%rd199];
	add.s32 	%r195, %r97, 10176;
	mul.wide.u32 	%rd200, %r195, 4;
	add.s64 	%rd201, %rd9, %rd200;
	ld.global.nc.f32 	%f441, [%rd201];
	add.s32 	%r196, %r97, 10272;
	mul.wide.u32 	%rd202, %r196, 4;
	add.s64 	%rd203, %rd9, %rd202;
	ld.global.nc.f32 	%f442, [%rd203];
	ld.shared.v2.f32 	{%f443, %f444}, [%r104+2112];
	fma.rn.f32 	%f445, %f443, %f434, %f432;
	fma.rn.f32 	%f446, %f444, %f434, %f433;
	fma.rn.f32 	%f447, %f444, %f435, %f445;
	ld.shared.v2.f32 	{%f448, %f449}, [%r104+2120];
	fma.rn.f32 	%f450, %f448, %f435, %f446;
	fma.rn.f32 	%f451, %f448, %f436, %f447;
	fma.rn.f32 	%f452, %f449, %f436, %f450;
	ld.shared.v2.f32 	{%f453, %f454}, [%r104+2176];
	fma.rn.f32 	%f455, %f453, %f437, %f451;
	fma.rn.f32 	%f456, %f454, %f437, %f452;
	fma.rn.f32 	%f457, %f454, %f438, %f455;
	ld.shared.v2.f32 	{%f458, %f459}, [%r104+2184];
	fma.rn.f32 	%f460, %f458, %f438, %f456;
	fma.rn.f32 	%f461, %f458, %f439, %f457;
	fma.rn.f32 	%f462, %f459, %f439, %f460;
	ld.shared.v2.f32 	{%f463, %f464}, [%r104+2240];
	fma.rn.f32 	%f465, %f463, %f440, %f461;
	fma.rn.f32 	%f466, %f464, %f440, %f462;
	fma.rn.f32 	%f467, %f464, %f441, %f465;
	ld.shared.v2.f32 	{%f468, %f469}, [%r104+2248];
	fma.rn.f32 	%f470, %f468, %f441, %f466;
	fma.rn.f32 	%f471, %f468, %f442, %f467;
	fma.rn.f32 	%f472, %f469, %f442, %f470;
	add.s32 	%r197, %r97, 10368;
	mul.wide.u32 	%rd204, %r197, 4;
	add.s64 	%rd205, %rd9, %rd204;
	ld.global.nc.f32 	%f473, [%rd205];
	ld.global.nc.f32 	%f474, [%rd205+384];
	ld.global.nc.f32 	%f475, [%rd205+768];
	add.s32 	%r198, %r97, 10656;
	mul.wide.u32 	%rd206, %r198, 4;
	add.s64 	%rd207, %rd9, %rd206;
	ld.global.nc.f32 	%f476, [%rd207];
	add.s32 	%r199, %r97, 10752;
	mul.wide.u32 	%rd208, %r199, 4;
	add.s64 	%rd209, %rd9, %rd208;
	ld.global.nc.f32 	%f477, [%rd209];
	add.s32 	%r200, %r97, 10848;
	mul.wide.u32 	%rd210, %r200, 4;
	add.s64 	%rd211, %rd9, %rd210;
	ld.global.nc.f32 	%f478, [%rd211];
	add.s32 	%r201, %r97, 10944;
	mul.wide.u32 	%rd212, %r201, 4;
	add.s64 	%rd213, %rd9, %rd212;
	ld.global.nc.f32 	%f479, [%rd213];
	add.s32 	%r202, %r97, 11040;
	mul.wide.u32 	%rd214, %r202, 4;
	add.s64 	%rd215, %rd9, %rd214;
	ld.global.nc.f32 	%f480, [%rd215];
	add.s32 	%r203, %r97, 11136;
	mul.wide.u32 	%rd216, %r203, 4;
	add.s64 	%rd217, %rd9, %rd216;
	ld.global.nc.f32 	%f481, [%rd217];
	ld.shared.v2.f32 	{%f482, %f483}, [%r104+2304];
	fma.rn.f32 	%f484, %f482, %f473, %f471;
	fma.rn.f32 	%f485, %f483, %f473, %f472;
	fma.rn.f32 	%f486, %f483, %f474, %f484;
	ld.shared.v2.f32 	{%f487, %f488}, [%r104+2312];
	fma.rn.f32 	%f489, %f487, %f474, %f485;
	fma.rn.f32 	%f490, %f487, %f475, %f486;
	fma.rn.f32 	%f491, %f488, %f475, %f489;
	ld.shared.v2.f32 	{%f492, %f493}, [%r104+2368];
	fma.rn.f32 	%f494, %f492, %f476, %f490;
	fma.rn.f32 	%f495, %f493, %f476, %f491;
	fma.rn.f32 	%f496, %f493, %f477, %f494;
	ld.shared.v2.f32 	{%f497, %f498}, [%r104+2376];
	fma.rn.f32 	%f499, %f497, %f477, %f495;
	fma.rn.f32 	%f500, %f497, %f478, %f496;
	fma.rn.f32 	%f501, %f498, %f478, %f499;
	ld.shared.v2.f32 	{%f502, %f503}, [%r104+2432];
	fma.rn.f32 	%f504, %f502, %f479, %f500;
	fma.rn.f32 	%f505, %f503, %f479, %f501;
	fma.rn.f32 	%f506, %f503, %f480, %f504;
	ld.shared.v2.f32 	{%f507, %f508}, [%r104+2440];
	fma.rn.f32 	%f509, %f507, %f480, %f505;
	fma.rn.f32 	%f510, %f507, %f481, %f506;
	fma.rn.f32 	%f511, %f508, %f481, %f509;
	add.s32 	%r204, %r97, 11232;
	mul.wide.u32 	%rd218, %r204, 4;
	add.s64 	%rd219, %rd9, %rd218;
	ld.global.nc.f32 	%f512, [%rd219];
	add.s32 	%r205, %r97, 11328;
	mul.wide.u32 	%rd220, %r205, 4;
	add.s64 	%rd221, %rd9, %rd220;
	ld.global.nc.f32 	%f513, [%rd221];
	add.s32 	%r206, %r97, 11424;
	mul.wide.u32 	%rd222, %r206, 4;
	add.s64 	%rd223, %rd9, %rd222;
	ld.global.nc.f32 	%f514, [%rd223];
	add.s32 	%r207, %r97, 11520;
	mul.wide.u32 	%rd224, %r207, 4;
	add.s64 	%rd225, %rd9, %rd224;
	ld.global.nc.f32 	%f515, [%rd225];
	add.s32 	%r208, %r97, 11616;
	mul.wide.u32 	%rd226, %r208, 4;
	add.s64 	%rd227, %rd9, %rd226;
	ld.global.nc.f32 	%f516, [%rd227];
	add.s32 	%r209, %r97, 11712;
	mul.wide.u32 	%rd228, %r209, 4;
	add.s64 	%rd229, %rd9, %rd228;
	ld.global.nc.f32 	%f517, [%rd229];
	add.s32 	%r210, %r97, 11808;
	mul.wide.u32 	%rd230, %r210, 4;
	add.s64 	%rd231, %rd9, %rd230;
	ld.global.nc.f32 	%f518, [%rd231];
	add.s32 	%r211, %r97, 11904;
	mul.wide.u32 	%rd232, %r211, 4;
	add.s64 	%rd233, %rd9, %rd232;
	ld.global.nc.f32 	%f519, [%rd233];
	add.s32 	%r212, %r97, 12000;
	mul.wide.u32 	%rd234, %r212, 4;
	add.s64 	%rd235, %rd9, %rd234;
	ld.global.nc.f32 	%f520, [%rd235];
	ld.shared.v2.f32 	{%f521, %f522}, [%r104+2496];
	fma.rn.f32 	%f523, %f521, %f512, %f510;
	fma.rn.f32 	%f524, %f522, %f512, %f511;
	fma.rn.f32 	%f525, %f522, %f513, %f523;
	ld.shared.v2.f32 	{%f526, %f527}, [%r104+2504];
	fma.rn.f32 	%f528, %f526, %f513, %f524;
	fma.rn.f32 	%f529, %f526, %f514, %f525;
	fma.rn.f32 	%f530, %f527, %f514, %f528;
	ld.shared.v2.f32 	{%f531, %f532}, [%r104+2560];
	fma.rn.f32 	%f533, %f531, %f515, %f529;
	fma.rn.f32 	%f534, %f532, %f515, %f530;
	fma.rn.f32 	%f535, %f532, %f516, %f533;
	ld.shared.v2.f32 	{%f536, %f537}, [%r104+2568];
	fma.rn.f32 	%f538, %f536, %f516, %f534;
	fma.rn.f32 	%f539, %f536, %f517, %f535;
	fma.rn.f32 	%f540, %f537, %f517, %f538;
	ld.shared.v2.f32 	{%f541, %f542}, [%r104+2624];
	fma.rn.f32 	%f543, %f541, %f518, %f539;
	fma.rn.f32 	%f544, %f542, %f518, %f540;
	fma.rn.f32 	%f545, %f542, %f519, %f543;
	ld.shared.v2.f32 	{%f546, %f547}, [%r104+2632];
	fma.rn.f32 	%f548, %f546, %f519, %f544;
	fma.rn.f32 	%f549, %f546, %f520, %f545;
	fma.rn.f32 	%f550, %f547, %f520, %f548;
	add.s32 	%r213, %r97, 12096;
	mul.wide.u32 	%rd236, %r213, 4;
	add.s64 	%rd237, %rd9, %rd236;
	ld.global.nc.f32 	%f551, [%rd237];
	add.s32 	%r214, %r97, 12192;
	mul.wide.u32 	%rd238, %r214, 4;
	add.s64 	%rd239, %rd9, %rd238;
	ld.global.nc.f32 	%f552, [%rd239];
	add.s32 	%r215, %r97, 12288;
	mul.wide.u32 	%rd240, %r215, 4;
	add.s64 	%rd241, %rd9, %rd240;
	ld.global.nc.f32 	%f553, [%rd241];
	add.s32 	%r216, %r97, 12384;
	mul.wide.u32 	%rd242, %r216, 4;
	add.s64 	%rd243, %rd9, %rd242;
	ld.global.nc.f32 	%f554, [%rd243];
	add.s32 	%r217, %r97, 12480;
	mul.wide.u32 	%rd244, %r217, 4;
	add.s64 	%rd245, %rd9, %rd244;
	ld.global.nc.f32 	%f555, [%rd245];
	add.s32 	%r218, %r97, 12576;
	mul.wide.u32 	%rd246, %r218, 4;
	add.s64 	%rd247, %rd9, %rd246;
	ld.global.nc.f32 	%f556, [%rd247];
	add.s32 	%r219, %r97, 12672;
	mul.wide.u32 	%rd248, %r219, 4;
	add.s64 	%rd249, %rd9, %rd248;
	ld.global.nc.f32 	%f557, [%rd249];
	add.s32 	%r220, %r97, 12768;
	mul.wide.u32 	%rd250, %r220, 4;
	add.s64 	%rd251, %rd9, %rd250;
	ld.global.nc.f32 	%f558, [%rd251];
	add.s32 	%r221, %r97, 12864;
	mul.wide.u32 	%rd252, %r221, 4;
	add.s64 	%rd253, %rd9, %rd252;
	ld.global.nc.f32 	%f559, [%rd253];
	ld.shared.v2.f32 	{%f560, %f561}, [%r104+2688];
	fma.rn.f32 	%f562, %f560, %f551, %f549;
	fma.rn.f32 	%f563, %f561, %f551, %f550;
	fma.rn.f32 	%f564, %f561, %f552, %f562;
	ld.shared.v2.f32 	{%f565, %f566}, [%r104+2696];
	fma.rn.f32 	%f567, %f565, %f552, %f563;
	fma.rn.f32 	%f568, %f565, %f553, %f564;
	fma.rn.f32 	%f569, %f566, %f553, %f567;
	ld.shared.v2.f32 	{%f570, %f571}, [%r104+2752];
	fma.rn.f32 	%f572, %f570, %f554, %f568;
	fma.rn.f32 	%f573, %f571, %f554, %f569;
	fma.rn.f32 	%f574, %f571, %f555, %f572;
	ld.shared.v2.f32 	{%f575, %f576}, [%r104+2760];
	fma.rn.f32 	%f577, %f575, %f555, %f573;
	fma.rn.f32 	%f578, %f575, %f556, %f574;
	fma.rn.f32 	%f579, %f576, %f556, %f577;
	ld.shared.v2.f32 	{%f580, %f581}, [%r104+2816];
	fma.rn.f32 	%f582, %f580, %f557, %f578;
	fma.rn.f32 	%f583, %f581, %f557, %f579;
	fma.rn.f32 	%f584, %f581, %f558, %f582;
	ld.shared.v2.f32 	{%f585, %f586}, [%r104+2824];
	fma.rn.f32 	%f587, %f585, %f558, %f583;
	fma.rn.f32 	%f588, %f585, %f559, %f584;
	fma.rn.f32 	%f589, %f586, %f559, %f587;
	add.s32 	%r222, %r97, 12960;
	mul.wide.u32 	%rd254, %r222, 4;
	add.s64 	%rd255, %rd9, %rd254;
	ld.global.nc.f32 	%f590, [%rd255];
	add.s32 	%r223, %r97, 13056;
	mul.wide.u32 	%rd256, %r223, 4;
	add.s64 	%rd257, %rd9, %rd256;
	ld.global.nc.f32 	%f591, [%rd257];
	add.s32 	%r224, %r97, 13152;
	mul.wide.u32 	%rd258, %r224, 4;
	add.s64 	%rd259, %rd9, %rd258;
	ld.global.nc.f32 	%f592, [%rd259];
	add.s32 	%r225, %r97, 13248;
	mul.wide.u32 	%rd260, %r225, 4;
	add.s64 	%rd261, %rd9, %rd260;
	ld.global.nc.f32 	%f593, [%rd261];
	add.s32 	%r226, %r97, 13344;
	mul.wide.u32 	%rd262, %r226, 4;
	add.s64 	%rd263, %rd9, %rd262;
	ld.global.nc.f32 	%f594, [%rd263];
	add.s32 	%r227, %r97, 13440;
	mul.wide.u32 	%rd264, %r227, 4;
	add.s64 	%rd265, %rd9, %rd264;
	ld.global.nc.f32 	%f595, [%rd265];
	add.s32 	%r228, %r97, 13536;
	mul.wide.u32 	%rd266, %r228, 4;
	add.s64 	%rd267, %rd9, %rd266;
	ld.global.nc.f32 	%f596, [%rd267];
	add.s32 	%r229, %r97, 13632;
	mul.wide.u32 	%rd268, %r229, 4;
	add.s64 	%rd269, %rd9, %rd268;
	ld.global.nc.f32 	%f597, [%rd269];
	add.s32 	%r230, %r97, 13728;
	mul.wide.u32 	%rd270, %r230, 4;
	add.s64 	%rd271, %rd9, %rd270;
	ld.global.nc.f32 	%f598, [%rd271];
	ld.shared.v2.f32 	{%f599, %f600}, [%r104+2880];
	fma.rn.f32 	%f601, %f599, %f590, %f588;
	fma.rn.f32 	%f602, %f600, %f590, %f589;
	fma.rn.f32 	%f603, %f600, %f591, %f601;
	ld.shared.v2.f32 	{%f604, %f605}, [%r104+2888];
	fma.rn.f32 	%f606, %f604, %f591, %f602;
	fma.rn.f32 	%f607, %f604, %f592, %f603;
	fma.rn.f32 	%f608, %f605, %f592, %f606;
	ld.shared.v2.f32 	{%f609, %f610}, [%r104+2944];
	fma.rn.f32 	%f611, %f609, %f593, %f607;
	fma.rn.f32 	%f612, %f610, %f593, %f608;
	fma.rn.f32 	%f613, %f610, %f594, %f611;
	ld.shared.v2.f32 	{%f614, %f615}, [%r104+2952];
	fma.rn.f32 	%f616, %f614, %f594, %f612;
	fma.rn.f32 	%f617, %f614, %f595, %f613;
	fma.rn.f32 	%f618, %f615, %f595, %f616;
	ld.shared.v2.f32 	{%f619, %f620}, [%r104+3008];
	fma.rn.f32 	%f621, %f619, %f596, %f617;
	fma.rn.f32 	%f622, %f620, %f596, %f618;
	fma.rn.f32 	%f623, %f620, %f597, %f621;
	ld.shared.v2.f32 	{%f624, %f625}, [%r104+3016];
	fma.rn.f32 	%f626, %f624, %f597, %f622;
	fma.rn.f32 	%f1, %f624, %f598, %f623;
	fma.rn.f32 	%f2, %f625, %f598, %f626;
	setp.gt.u32 	%p14, %r3, 671;
	@%p14 bra 	$L__BB1_20;
	mul.lo.s32 	%r231, %r2, 14;
	mad.lo.s32 	%r232, %r5, 196, %r231;
	add.s32 	%r233, %r232, %r45;
	cvta.to.global.u64 	%rd272, %rd3;
	mul.wide.u32 	%rd273, %r233, 4;
	add.s64 	%rd274, %rd272, %rd273;
	atom.global.add.f32 	%f627, [%rd274], %f1;
	atom.global.add.f32 	%f628, [%rd274+4], %f2;
$L__BB1_20:
	ret;

}


// ===== COMPILED SASS (sm_100) =====

	.target	sm_100

	.elftype	@"ET_EXEC"


//--------------------- .note.nv.tkinfo           --------------------------
	.section	.note.nv.tkinfo,"",@"SHT_NOTE"
	.sectionflags	@"SHF_NOTE_NV_TKINFO"
	.tkinfo
        /*0018*/ 	.word	0x00000002
        /*0030*/ 	.string	""
        /*0030*/ 	.string	"ptxas"
        /*0030*/ 	.string	"Cuda compilation tools, release 13.0, V13.0.88"
        /*0030*/ 	.string	"Build cuda_13.0.r13.0/compiler.36424714_0"
        /*0030*/ 	.string	"-arch sm_100 -m 64 "



//--------------------- .note.nv.cuinfo           --------------------------
	.section	.note.nv.cuinfo,"",@"SHT_NOTE"
	.sectionflags	@"SHF_NOTE_NV_CUINFO"
        /*0018*/ 	.short	0x0002
        /*001a*/ 	.short	0x0064
        /*001c*/ 	.short	0x0082
	.zero		2


//--------------------- .nv.info                  --------------------------
	.section	.nv.info,"",@"SHT_CUDA_INFO"
	.align	4


	//----- nvinfo : EIATTR_REGCOUNT
	.align		4
        /*0000*/ 	.byte	0x04, 0x2f
        /*0002*/ 	.short	(.L_1 - .L_0)
	.align		4
.L_0:
        /*0004*/ 	.word	index@(default_function_kernel0)
        /*0008*/ 	.word	0x0000002e


	//----- nvinfo : EIATTR_FRAME_SIZE
	.align		4
.L_1:
        /*000c*/ 	.byte	0x04, 0x11
        /*000e*/ 	.short	(.L_3 - .L_2)
	.align		4
.L_2:
        /*0010*/ 	.word	index@(default_function_kernel0)
        /*0014*/ 	.word	0x00000000


	//----- nvinfo : EIATTR_REGCOUNT
	.align		4
.L_3:
        /*0018*/ 	.byte	0x04, 0x2f
        /*001a*/ 	.short	(.L_5 - .L_4)
	.align		4
.L_4:
        /*001c*/ 	.word	index@(_Z6conv2dPfPKfS_)
        /*0020*/ 	.word	0x00000020


	//----- nvinfo : EIATTR_FRAME_SIZE
	.align		4
.L_5:
        /*0024*/ 	.byte	0x04, 0x11
        /*0026*/ 	.short	(.L_7 - .L_6)
	.align		4
.L_6:
        /*0028*/ 	.word	index@(_Z6conv2dPfPKfS_)
        /*002c*/ 	.word	0x00000000


	//----- nvinfo : EIATTR_MIN_STACK_SIZE
	.align		4
.L_7:
        /*0030*/ 	.byte	0x04, 0x12
        /*0032*/ 	.short	(.L_9 - .L_8)
	.align		4
.L_8:
        /*0034*/ 	.word	index@(_Z6conv2dPfPKfS_)
        /*0038*/ 	.word	0x00000000


	//----- nvinfo : EIATTR_MIN_STACK_SIZE
	.align		4
.L_9:
        /*003c*/ 	.byte	0x04, 0x12
        /*003e*/ 	.short	(.L_11 - .L_10)
	.align		4
.L_10:
        /*0040*/ 	.word	index@(default_function_kernel0)
        /*0044*/ 	.word	0x00000000
.L_11:


//--------------------- .nv.compat                --------------------------
	.section	.nv.compat,"",@"SHT_CUDA_COMPAT_INFO"
	.align	4
        /*0000*/ 	.byte	0x02, 0x09, 0x00, 0x00, 0x02, 0x02, 0x01, 0x00, 0x02, 0x05, 0x05, 0x00, 0x03, 0x07, 0x01, 0x01
        /*0010*/ 	.byte	0x02, 0x03, 0x00, 0x00, 0x02, 0x06, 0x01, 0x00, 0x04, 0x0b, 0x08, 0x00, 0x09, 0x00, 0x00, 0x00
        /*0020*/ 	.byte	0x00, 0x00, 0x00, 0x00


//--------------------- .nv.info._Z6conv2dPfPKfS_ --------------------------
	.section	.nv.info._Z6conv2dPfPKfS_,"",@"SHT_CUDA_INFO"
	.sectionflags	@""
	.align	4


	//----- nvinfo : EIATTR_CUDA_API_VERSION
	.align		4
        /*0000*/ 	.byte	0x04, 0x37
        /*0002*/ 	.short	(.L_13 - .L_12)
.L_12:
        /*0004*/ 	.word	0x00000082


	//----- nvinfo : EIATTR_KPARAM_INFO
	.align		4
.L_13:
        /*0008*/ 	.byte	0x04, 0x17
        /*000a*/ 	.short	(.L_15 - .L_14)
.L_14:
        /*000c*/ 	.word	0x00000000
        /*0010*/ 	.short	0x0002
        /*0012*/ 	.short	0x0010
        /*0014*/ 	.byte	0x00, 0xf5, 0x21, 0x00


	//----- nvinfo : EIATTR_KPARAM_INFO
	.align		4
.L_15:
        /*0018*/ 	.byte	0x04, 0x17
        /*001a*/ 	.short	(.L_17 - .L_16)
.L_16:
        /*001c*/ 	.word	0x00000000
        /*0020*/ 	.short	0x0001
        /*0022*/ 	.short	0x0008
        /*0024*/ 	.byte	0x00, 0xf5, 0x21, 0x00


	//----- nvinfo : EIATTR_KPARAM_INFO
	.align		4
.L_17:
        /*0028*/ 	.byte	0x04, 0x17
        /*002a*/ 	.short	(.L_19 - .L_18)
.L_18:
        /*002c*/ 	.word	0x00000000
        /*0030*/ 	.short	0x0000
        /*0032*/ 	.short	0x0000
        /*0034*/ 	.byte	0x00, 0xf5, 0x21, 0x00


	//----- nvinfo : EIATTR_SPARSE_MMA_MASK
	.align		4
.L_19:
        /*0038*/ 	.byte	0x03, 0x50
        /*003a*/ 	.short	0x0000


	//----- nvinfo : EIATTR_MAXREG_COUNT
	.align		4
        /*003c*/ 	.byte	0x03, 0x1b
        /*003e*/ 	.short	0x00ff


	//----- nvinfo : EIATTR_NUM_BARRIERS
	.align		4
        /*0040*/ 	.byte	0x02, 0x4c
        /*0042*/ 	.byte	0x01
	.zero		1


	//----- nvinfo : EIATTR_MERCURY_ISA_VERSION
	.align		4
        /*0044*/ 	.byte	0x03, 0x5f
        /*0046*/ 	.short	0x0101


	//----- nvinfo : EIATTR_VRC_CTA_INIT_COUNT
	.align		4
        /*0048*/ 	.byte	0x02, 0x4a
	.zero		1
	.zero		1


	//----- nvinfo : EIATTR_EXIT_INSTR_OFFSETS
	.align		4
        /*004c*/ 	.byte	0x04, 0x1c
        /*004e*/ 	.short	(.L_21 - .L_20)


	//   ....[0]....
.L_20:
        /*0050*/ 	.word	0x00004930


	//   ....[1]....
        /*0054*/ 	.word	0x00004a80


	//----- nvinfo : EIATTR_CRS_STACK_SIZE
	.align		4
.L_21:
        /*0058*/ 	.byte	0x04, 0x1e
        /*005a*/ 	.short	(.L_23 - .L_22)
.L_22:
        /*005c*/ 	.word	0x00000000


	//----- nvinfo : EIATTR_CBANK_PARAM_SIZE
	.align		4
.L_23:
        /*0060*/ 	.byte	0x03, 0x19
        /*0062*/ 	.short	0x0018


	//----- nvinfo : EIATTR_PARAM_CBANK
	.align		4
        /*0064*/ 	.byte	0x04, 0x0a
        /*0066*/ 	.short	(.L_25 - .L_24)
	.align		4
.L_24:
        /*0068*/ 	.word	index@(.nv.constant0._Z6conv2dPfPKfS_)
        /*006c*/ 	.short	0x0380
        /*006e*/ 	.short	0x0018


	//----- nvinfo : EIATTR_SW_WAR
	.align		4
.L_25:
        /*0070*/ 	.byte	0x04, 0x36
        /*0072*/ 	.short	(.L_27 - .L_26)
.L_26:
        /*0074*/ 	.word	0x00000008
.L_27:


//--------------------- .nv.info.default_function_kernel0 --------------------------
	.section	.nv.info.default_function_kernel0,"",@"SHT_CUDA_INFO"
	.sectionflags	@""
	.align	4


	//----- nvinfo : EIATTR_CUDA_API_VERSION
	.align		4
        /*0000*/ 	.byte	0x04, 0x37
        /*0002*/ 	.short	(.L_29 - .L_28)
.L_28:
        /*0004*/ 	.word	0x00000082


	//----- nvinfo : EIATTR_KPARAM_INFO
	.align		4
.L_29:
        /*0008*/ 	.byte	0x04, 0x17
        /*000a*/ 	.short	(.L_31 - .L_30)
.L_30:
        /*000c*/ 	.word	0x00000000
        /*0010*/ 	.short	0x0002
        /*0012*/ 	.short	0x0010
        /*0014*/ 	.byte	0x00, 0xf5, 0x21, 0x00


	//----- nvinfo : EIATTR_KPARAM_INFO
	.align		4
.L_31:
        /*0018*/ 	.byte	0x04, 0x17
        /*001a*/ 	.short	(.L_33 - .L_32)
.L_32:
        /*001c*/ 	.word	0x00000000
        /*0020*/ 	.short	0x0001
        /*0022*/ 	.short	0x0008
        /*0024*/ 	.byte	0x00, 0xf5, 0x21, 0x00


	//----- nvinfo : EIATTR_KPARAM_INFO
	.align		4
.L_33:
        /*0028*/ 	.byte	0x04, 0x17
        /*002a*/ 	.short	(.L_35 - .L_34)
.L_34:
        /*002c*/ 	.word	0x00000000
        /*0030*/ 	.short	0x0000
        /*0032*/ 	.short	0x0000
        /*0034*/ 	.byte	0x00, 0xf5, 0x21, 0x00


	//----- nvinfo : EIATTR_SPARSE_MMA_MASK
	.align		4
.L_35:
        /*0038*/ 	.byte	0x03, 0x50
        /*003a*/ 	.short	0x0000


	//----- nvinfo : EIATTR_MAXREG_COUNT
	.align		4
        /*003c*/ 	.byte	0x03, 0x1b
        /*003e*/ 	.short	0x00ff


	//----- nvinfo : EIATTR_NUM_BARRIERS
	.align		4
        /*0040*/ 	.byte	0x02, 0x4c
        /*0042*/ 	.byte	0x01
	.zero		1


	//----- nvinfo : EIATTR_MERCURY_ISA_VERSION
	.align		4
        /*0044*/ 	.byte	0x03, 0x5f
        /*0046*/ 	.short	0x0101


	//----- nvinfo : EIATTR_VRC_CTA_INIT_COUNT
	.align		4
        /*0048*/ 	.byte	0x02, 0x4a
	.zero		1
	.zero		1


	//----- nvinfo : EIATTR_EXIT_INSTR_OFFSETS
	.align		4
        /*004c*/ 	.byte	0x04, 0x1c
        /*004e*/ 	.short	(.L_37 - .L_36)


	//   ....[0]....
.L_36:
        /*0050*/ 	.word	0x00001a50


	//----- nvinfo : EIATTR_CBANK_PARAM_SIZE
	.align		4
.L_37:
        /*0054*/ 	.byte	0x03, 0x19
        /*0056*/ 	.short	0x0018


	//----- nvinfo : EIATTR_PARAM_CBANK
	.align		4
        /*0058*/ 	.byte	0x04, 0x0a
        /*005a*/ 	.short	(.L_39 - .L_38)
	.align		4
.L_38:
        /*005c*/ 	.word	index@(.nv.constant0.default_function_kernel0)
        /*0060*/ 	.short	0x0380
        /*0062*/ 	.short	0x0018


	//----- nvinfo : EIATTR_SW_WAR
	.align		4
.L_39:
        /*0064*/ 	.byte	0x04, 0x36
        /*0066*/ 	.short	(.L_41 - .L_40)
.L_40:
        /*0068*/ 	.word	0x00000008
.L_41:


//--------------------- .nv.callgraph             --------------------------
	.section	.nv.callgraph,"",@"SHT_CUDA_CALLGRAPH"
	.align	4
	.sectionentsize	8
	.align		4
        /*0000*/ 	.word	0x00000000
	.align		4
        /*0004*/ 	.word	0xffffffff
	.align		4
        /*0008*/ 	.word	0x00000000
	.align		4
        /*000c*/ 	.word	0xfffffffe
	.align		4
        /*0010*/ 	.word	0x00000000
	.align		4
        /*0014*/ 	.word	0xfffffffd
	.align		4
        /*0018*/ 	.word	0x00000000
	.align		4
        /*001c*/ 	.word	0xfffffffc


//--------------------- .text._Z6conv2dPfPKfS_    --------------------------
	.section	.text._Z6conv2dPfPKfS_,"ax",@progbits
	.align	128
        .global         _Z6conv2dPfPKfS_
        .type           _Z6conv2dPfPKfS_,@function
        .size           _Z6conv2dPfPKfS_,(.L_x_29 - _Z6conv2dPfPKfS_)
        .other          _Z6conv2dPfPKfS_,@"STO_CUDA_ENTRY STV_DEFAULT"
_Z6conv2dPfPKfS_:
.text._Z6conv2dPfPKfS_:
[----:B------:R-:W-:Y:S01]  /*0000*/  LDC R1, c[0x0][0x37c] ;  /* 0x0000df00ff017b82 */ /* 0x000fe20000000800 */
[----:B------:R-:W0:Y:S01]  /*0010*/  S2R R24, SR_TID.X ;  /* 0x0000000000187919 */ /* 0x000e220000002100 */
[----:B------:R-:W-:Y:S01]  /*0020*/  BSSY.RECONVERGENT B0, `(.L_x_0) ;  /* 0x000004d000007945 */ /* 0x000fe20003800200 */
[----:B------:R-:W1:Y:S01]  /*0030*/  S2R R5, SR_CTAID.X ;  /* 0x0000000000057919 */ /* 0x000e620000002500 */
[C---:B0-----:R-:W-:Y:S02]  /*0040*/  LOP3.LUT R0, R24.reuse, 0xffff, RZ, 0xc0, !PT ;  /* 0x0000ffff18007812 */ /* 0x041fe400078ec0ff */
[----:B------:R-:W-:Y:S01]  /*0050*/  ISETP.GT.U32.AND P0, PT, R24, 0x2ff, PT ;  /* 0x000002ff1800780c */ /* 0x000fe20003f04070 */
[----:B-1----:R-:W-:-:S04]  /*0060*/  IMAD.HI.U32 R22, R5, -0x6db6db6d, RZ ;  /* 0x9249249305167827 */ /* 0x002fc800078e00ff */
[----:B------:R-:W-:Y:S01]  /*0070*/  IMAD R0, R0, 0x2ab, RZ ;  /* 0x000002ab00007824 */ /* 0x000fe200078e02ff */
[----:B------:R-:W-:-:S04]  /*0080*/  SHF.R.U32.HI R22, RZ, 0x3, R22 ;  /* 0x00000003ff167819 */ /* 0x000fc80000011616 */
[----:B------:R-:W-:-:S04]  /*0090*/  SHF.R.U32.HI R0, RZ, 0x10, R0 ;  /* 0x00000010ff007819 */ /* 0x000fc80000011600 */
[----:B------:R-:W-:-:S05]  /*00a0*/  PRMT R2, R0, 0x9910, RZ ;  /* 0x0000991000027816 */ /* 0x000fca00000000ff */
[----:B------:R-:W-:-:S05]  /*00b0*/  IMAD R2, R2, 0x60, RZ ;  /* 0x0000006002027824 */ /* 0x000fca00078e02ff */
[----:B------:R-:W-:-:S04]  /*00c0*/  IADD3 R2, PT, PT, RZ, -R2, RZ ;  /* 0x80000002ff027210 */ /* 0x000fc80007ffe0ff */
[----:B------:R-:W-:Y:S01]  /*00d0*/  PRMT R3, R2, 0x7710, RZ ;  /* 0x0000771002037816 */ /* 0x000fe200000000ff */
[----:B------:R-:W-:-:S03]  /*00e0*/  IMAD R2, R22, -0xe, R5 ;  /* 0xfffffff216027824 */ /* 0x000fc600078e0205 */
[----:B------:R-:W-:-:S04]  /*00f0*/  IADD3 R3, PT, PT, R3, R24, RZ ;  /* 0x0000001803037210 */ /* 0x000fc80007ffe0ff */
[----:B------:R-:W-:Y:S01]  /*0100*/  LOP3.LUT R3, R3, 0xffff, RZ, 0xc0, !PT ;  /* 0x0000ffff03037812 */ /* 0x000fe200078ec0ff */
[----:B------:R-:W-:Y:S06]  /*0110*/  @P0 BRA `(.L_x_1) ;  /* 0x0000000000f40947 */ /* 0x000fec0003800000 */
[----:B------:R-:W0:Y:S01]  /*0120*/  LDC R5, c[0x0][0x360] ;  /* 0x0000d800ff057b82 */ /* 0x000e220000000800 */
[----:B------:R-:W-:Y:S01]  /*0130*/  BSSY.RECONVERGENT B1, `(.L_x_2) ;  /* 0x000002b000017945 */ /* 0x000fe20003800200 */
[----:B0-----:R-:W0:Y:S01]  /*0140*/  I2F.U32.RP R10, R5 ;  /* 0x00000005000a7306 */ /* 0x001e220000209000 */
[----:B------:R-:W-:Y:S02]  /*0150*/  IADD3 R4, PT, PT, R24, R5, RZ ;  /* 0x0000000518047210 */ /* 0x000fe40007ffe0ff */
[----:B------:R-:W-:Y:S02]  /*0160*/  ISETP.NE.U32.AND P2, PT, R5, RZ, PT ;  /* 0x000000ff0500720c */ /* 0x000fe40003f45070 */
[C---:B------:R-:W-:Y:S02]  /*0170*/  ISETP.GE.U32.AND P0, PT, R4.reuse, 0x300, PT ;  /* 0x000003000400780c */ /* 0x040fe40003f06070 */
[----:B------:R-:W-:Y:S01]  /*0180*/  VIMNMX.U32 R9, PT, PT, R4, 0x300, !PT ;  /* 0x0000030004097848 */ /* 0x000fe20007fe0000 */
[----:B0-----:R-:W0:Y:S02]  /*0190*/  MUFU.RCP R10, R10 ;  /* 0x0000000a000a7308 */ /* 0x001e240000001000 */
[----:B0-----:R-:W-:-:S06]  /*01a0*/  IADD3 R6, PT, PT, R10, 0xffffffe, RZ ;  /* 0x0ffffffe0a067810 */ /* 0x001fcc0007ffe0ff */
[----:B------:R0:W1:Y:S02]  /*01b0*/  F2I.FTZ.U32.TRUNC.NTZ R7, R6 ;  /* 0x0000000600077305 */ /* 0x000064000021f000 */
[----:B0-----:R-:W-:Y:S01]  /*01c0*/  HFMA2 R6, -RZ, RZ, 0, 0 ;  /* 0x00000000ff067431 */ /* 0x001fe200000001ff */
[----:B-1----:R-:W-:-:S05]  /*01d0*/  IADD3 R8, PT, PT, RZ, -R7, RZ ;  /* 0x80000007ff087210 */ /* 0x002fca0007ffe0ff */
[----:B------:R-:W-:Y:S01]  /*01e0*/  IMAD R11, R8, R5, RZ ;  /* 0x00000005080b7224 */ /* 0x000fe200078e02ff */
[----:B------:R-:W-:-:S03]  /*01f0*/  SEL R8, RZ, 0x1, P0 ;  /* 0x00000001ff087807 */ /* 0x000fc60000000000 */
[----:B------:R-:W-:Y:S01]  /*0200*/  IMAD.HI.U32 R7, R7, R11, R6 ;  /* 0x0000000b07077227 */ /* 0x000fe200078e0006 */
[----:B------:R-:W-:-:S05]  /*0210*/  IADD3 R4, PT, PT, R9, -R4, -R8 ;  /* 0x8000000409047210 */ /* 0x000fca0007ffe808 */
[----:B------:R-:W-:-:S05]  /*0220*/  IMAD.HI.U32 R7, R7, R4, RZ ;  /* 0x0000000407077227 */ /* 0x000fca00078e00ff */
[----:B------:R-:W-:-:S05]  /*0230*/  IADD3 R6, PT, PT, -R7, RZ, RZ ;  /* 0x000000ff07067210 */ /* 0x000fca0007ffe1ff */
[----:B------:R-:W-:-:S05]  /*0240*/  IMAD R4, R5, R6, R4 ;  /* 0x0000000605047224 */ /* 0x000fca00078e0204 */
[----:B------:R-:W-:-:S13]  /*0250*/  ISETP.GE.U32.AND P0, PT, R4, R5, PT ;  /* 0x000000050400720c */ /* 0x000fda0003f06070 */
[-C--:B------:R-:W-:Y:S02]  /*0260*/  @P0 IADD3 R4, PT, PT, R4, -R5.reuse, RZ ;  /* 0x8000000504040210 */ /* 0x080fe40007ffe0ff */
[----:B------:R-:W-:Y:S02]  /*0270*/  @P0 IADD3 R7, PT, PT, R7, 0x1, RZ ;  /* 0x0000000107070810 */ /* 0x000fe40007ffe0ff */
[----:B------:R-:W-:-:S13]  /*0280*/  ISETP.GE.U32.AND P1, PT, R4, R5, PT ;  /* 0x000000050400720c */ /* 0x000fda0003f26070 */
[----:B------:R-:W-:Y:S02]  /*0290*/  @P1 IADD3 R7, PT, PT, R7, 0x1, RZ ;  /* 0x0000000107071810 */ /* 0x000fe40007ffe0ff */
[----:B------:R-:W-:-:S04]  /*02a0*/  @!P2 LOP3.LUT R7, RZ, R5, RZ, 0x33, !PT ;  /* 0x00000005ff07a212 */ /* 0x000fc800078e33ff */
[----:B------:R-:W-:-:S04]  /*02b0*/  IADD3 R7, PT, PT, R8, R7, RZ ;  /* 0x0000000708077210 */ /* 0x000fc80007ffe0ff */
[C---:B------:R-:W-:Y:S02]  /*02c0*/  LOP3.LUT R4, R7.reuse, 0x3, RZ, 0xc0, !PT ;  /* 0x0000000307047812 */ /* 0x040fe400078ec0ff */
[----:B------:R-:W-:Y:S02]  /*02d0*/  ISETP.GE.U32.AND P1, PT, R7, 0x3, PT ;  /* 0x000000030700780c */ /* 0x000fe40003f26070 */
[----:B------:R-:W-:Y:S02]  /*02e0*/  ISETP.NE.AND P0, PT, R4, 0x3, PT ;  /* 0x000000030400780c */ /* 0x000fe40003f05270 */
[----:B------:R-:W-:-:S11]  /*02f0*/  MOV R4, R24 ;  /* 0x0000001800047202 */ /* 0x000fd60000000f00 */
[----:B------:R-:W-:Y:S05]  /*0300*/  @!P0 BRA `(.L_x_3) ;  /* 0x0000000000348947 */ /* 0x000fea0003800000 */
[----:B------:R-:W0:Y:S01]  /*0310*/  S2UR UR5, SR_CgaCtaId ;  /* 0x00000000000579c3 */ /* 0x000e220000008800 */
[----:B------:R-:W-:Y:S01]  /*0320*/  IADD3 R7, PT, PT, R7, 0x1, RZ ;  /* 0x0000000107077810 */ /* 0x000fe20007ffe0ff */
[----:B------:R-:W-:-:S03]  /*0330*/  UMOV UR4, 0x400 ;  /* 0x0000040000047882 */ /* 0x000fc60000000000 */
[----:B------:R-:W-:-:S05]  /*0340*/  LOP3.LUT R7, R7, 0x3, RZ, 0xc0, !PT ;  /* 0x0000000307077812 */ /* 0x000fca00078ec0ff */
[C---:B------:R-:W-:Y:S01]  /*0350*/  IMAD R4, R7.reuse, R5, R24 ;  /* 0x0000000507047224 */ /* 0x040fe200078e0218 */
[----:B------:R-:W-:Y:S01]  /*0360*/  IADD3 R7, PT, PT, -R7, RZ, RZ ;  /* 0x000000ff07077210 */ /* 0x000fe20007ffe1ff */
[----:B0-----:R-:W-:-:S06]  /*0370*/  ULEA UR4, UR5, UR4, 0x18 ;  /* 0x0000000405047291 */ /* 0x001fcc000f8ec0ff */
[----:B------:R-:W-:-:S07]  /*0380*/  LEA R6, R24, UR4, 0x2 ;  /* 0x0000000418067c11 */ /* 0x000fce000f8e10ff */
.L_x_4:
[----:B------:R-:W-:Y:S01]  /*0390*/  IADD3 R7, PT, PT, R7, 0x1, RZ ;  /* 0x0000000107077810 */ /* 0x000fe20007ffe0ff */
[----:B------:R0:W-:Y:S03]  /*03a0*/  STS [R6], RZ ;  /* 0x000000ff06007388 */ /* 0x0001e60000000800 */
[----:B------:R-:W-:Y:S02]  /*03b0*/  ISETP.NE.AND P0, PT, R7, RZ, PT ;  /* 0x000000ff0700720c */ /* 0x000fe40003f05270 */
[----:B0-----:R-:W-:-:S11]  /*03c0*/  LEA R6, R5, R6, 0x2 ;  /* 0x0000000605067211 */ /* 0x001fd600078e10ff */
[----:B------:R-:W-:Y:S05]  /*03d0*/  @P0 BRA `(.L_x_4) ;  /* 0xfffffffc00ec0947 */ /* 0x000fea000383ffff */
.L_x_3:
[----:B------:R-:W-:Y:S05]  /*03e0*/  BSYNC.RECONVERGENT B1 ;  /* 0x0000000000017941 */ /* 0x000fea0003800200 */
.L_x_2:
[----:B------:R-:W-:Y:S05]  /*03f0*/  @!P1 BRA `(.L_x_1) ;  /* 0x00000000003c9947 */ /* 0x000fea0003800000 */
[----:B------:R-:W0:Y:S01]  /*0400*/  S2UR UR5, SR_CgaCtaId ;  /* 0x00000000000579c3 */ /* 0x000e220000008800 */
[----:B------:R-:W-:Y:S02]  /*0410*/  UMOV UR4, 0x400 ;  /* 0x0000040000047882 */ /* 0x000fe40000000000 */
[----:B0-----:R-:W-:-:S06]  /*0420*/  ULEA UR4, UR5, UR4, 0x18 ;  /* 0x0000000405047291 */ /* 0x001fcc000f8ec0ff */
[----:B------:R-:W-:-:S07]  /*0430*/  LEA R6, R4, UR4, 0x2 ;  /* 0x0000000404067c11 */ /* 0x000fce000f8e10ff */
.L_x_5:
[CC--:B-1----:R-:W-:Y:S01]  /*0440*/  LEA R7, R5.reuse, R6.reuse, 0x2 ;  /* 0x0000000605077211 */ /* 0x0c2fe200078e10ff */
[C---:B------:R-:W-:Y:S01]  /*0450*/  IMAD R9, R5.reuse, 0xc, R6 ;  /* 0x0000000c05097824 */ /* 0x040fe200078e0206 */
[C---:B------:R-:W-:Y:S01]  /*0460*/  LEA R8, R5.reuse, R6, 0x3 ;  /* 0x0000000605087211 */ /* 0x040fe200078e18ff */
[----:B------:R0:W-:Y:S01]  /*0470*/  STS [R6], RZ ;  /* 0x000000ff06007388 */ /* 0x0001e20000000800 */
[----:B------:R-:W-:-:S03]  /*0480*/  LEA R4, R5, R4, 0x2 ;  /* 0x0000000405047211 */ /* 0x000fc600078e10ff */
[----:B------:R1:W-:Y:S01]  /*0490*/  STS [R7], RZ ;  /* 0x000000ff07007388 */ /* 0x0003e20000000800 */
[----:B------:R-:W-:-:S03]  /*04a0*/  ISETP.GE.U32.AND P0, PT, R4, 0x300, PT ;  /* 0x000003000400780c */ /* 0x000fc60003f06070 */
[----:B------:R1:W-:Y:S01]  /*04b0*/  STS [R8], RZ ;  /* 0x000000ff08007388 */ /* 0x0003e20000000800 */
[----:B0-----:R-:W-:-:S03]  /*04c0*/  LEA R6, R5, R6, 0x4 ;  /* 0x0000000605067211 */ /* 0x001fc600078e20ff */
[----:B------:R1:W-:Y:S06]  /*04d0*/  STS [R9], RZ ;  /* 0x000000ff09007388 */ /* 0x0003ec0000000800 */
[----:B------:R-:W-:Y:S05]  /*04e0*/  @!P0 BRA `(.L_x_5) ;  /* 0xfffffffc00d48947 */ /* 0x000fea000383ffff */
.L_x_1:
[----:B------:R-:W-:Y:S05]  /*04f0*/  BSYNC.RECONVERGENT B0 ;  /* 0x0000000000007941 */ /* 0x000fea0003800200 */
.L_x_0:
[----:B------:R-:W-:Y:S01]  /*0500*/  BAR.SYNC.DEFER_BLOCKING 0x0 ;  /* 0x0000000000007b1d */ /* 0x000fe20000010000 */
[C---:B------:R-:W-:Y:S02]  /*0510*/  ISETP.NE.AND P0, PT, R2.reuse, RZ, PT ;  /* 0x000000ff0200720c */ /* 0x040fe40003f05270 */
[C---:B------:R-:W-:Y:S02]  /*0520*/  VIMNMX.U32 R4, PT, PT, R2.reuse, 0xc, PT ;  /* 0x0000000c02047848 */ /* 0x040fe40003fe0000 */
[----:B------:R-:W-:Y:S01]  /*0530*/  VIMNMX.U32 R14, PT, PT, R2, 0x1, !PT ;  /* 0x00000001020e7848 */ /* 0x000fe20007fe0000 */
[----:B------:R-:W0:Y:S01]  /*0540*/  LDCU.64 UR6, c[0x0][0x358] ;  /* 0x00006b00ff0677ac */ /* 0x000e220008000a00 */
[----:B------:R-:W-:Y:S02]  /*0550*/  IADD3 R5, PT, PT, R4, 0x2, RZ ;  /* 0x0000000204057810 */ /* 0x000fe40007ffe0ff */
[----:B------:R-:W-:-:S05]  /*0560*/  IADD3 R4, PT, PT, R14, -0x1, RZ ;  /* 0xffffffff0e047810 */ /* 0x000fca0007ffe0ff */
[----:B------:R-:W-:Y:S05]  /*0570*/  @P0 BRA `(.L_x_6) ;  /* 0x0000000800580947 */ /* 0x000fea0003800000 */
[----:B-1----:R-:W-:Y:S01]  /*0580*/  HFMA2 R7, -RZ, RZ, 0, 8.3446502685546875e-07 ;  /* 0x0000000eff077431 */ /* 0x002fe200000001ff */
[----:B------:R-:W-:Y:S01]  /*0590*/  IADD3 R16, PT, PT, -R4, R5, RZ ;  /* 0x0000000504107210 */ /* 0x000fe20007ffe1ff */
[----:B------:R-:W-:Y:S01]  /*05a0*/  BSSY.RECONVERGENT B1, `(.L_x_7) ;  /* 0x0000092000017945 */ /* 0x000fe20003800200 */
[----:B------:R-:W-:-:S03]  /*05b0*/  MOV R15, R0 ;  /* 0x00000000000f7202 */ /* 0x000fc60000000f00 */
[----:B------:R-:W-:Y:S02]  /*05c0*/  IMAD R16, R16, 0xe, RZ ;  /* 0x0000000e10107824 */ /* 0x000fe400078e02ff */
[----:B------:R-:W-:-:S07]  /*05d0*/  IMAD R14, R14, R7, -0xe ;  /* 0xfffffff20e0e7424 */ /* 0x000fce00078e0207 */
.L_x_15:
[----:B------:R-:W-:Y:S01]  /*05e0*/  ISETP.GT.U32.AND P0, PT, R16, R3, PT ;  /* 0x000000031000720c */ /* 0x000fe20003f04070 */
[----:B------:R-:W-:-:S12]  /*05f0*/  BSSY.RECONVERGENT B0, `(.L_x_8) ;  /* 0x0000089000007945 */ /* 0x000fd80003800200 */
[----:B-12---:R-:W-:Y:S05]  /*0600*/  @!P0 BRA `(.L_x_9) ;  /* 0x00000008001c8947 */ /* 0x006fea0003800000 */
[----:B------:R-:W-:Y:S02]  /*0610*/  ISETP.GE.U32.AND P2, PT, R3, R16, PT ;  /* 0x000000100300720c */ /* 0x000fe40003f46070 */
[----:B------:R-:W-:Y:S02]  /*0620*/  LEA R17, R22, R15, 0x4 ;  /* 0x0000000f16117211 */ /* 0x000fe400078e20ff */
[----:B------:R-:W-:-:S03]  /*0630*/  MOV R21, R3 ;  /* 0x0000000300157202 */ /* 0x000fc60000000f00 */
[----:B------:R-:W-:-:S06]  /*0640*/  IMAD R17, R17, 0xc4, R14 ;  /* 0x000000c411117824 */ /* 0x000fcc00078e020e */
[----:B------:R-:W1:Y:S01]  /*0650*/  @P2 LDC.64 R4, c[0x0][0x380] ;  /* 0x0000e000ff042b82 */ /* 0x000e620000000a00 */
[----:B------:R-:W-:-:S05]  /*0660*/  @P2 IADD3 R7, PT, PT, R17, R21, RZ ;  /* 0x0000001511072210 */ /* 0x000fca0007ffe0ff */
[----:B-1----:R-:W-:-:S06]  /*0670*/  @P2 IMAD.WIDE.U32 R4, R7, 0x4, R4 ;  /* 0x0000000407042825 */ /* 0x002fcc00078e0004 */
[----:B0-----:R-:W2:Y:S01]  /*0680*/  @P2 LDG.E.CONSTANT R4, desc[UR6][R4.64] ;  /* 0x0000000604042981 */ /* 0x001ea2000c1e9900 */
[----:B------:R-:W-:Y:S01]  /*0690*/  @P2 SHF.R.U32.HI R6, RZ, 0x1, R21 ;  /* 0x00000001ff062819 */ /* 0x000fe20000011615 */
[----:B------:R-:W-:Y:S01]  /*06a0*/  BSSY.RECONVERGENT B2, `(.L_x_10) ;  /* 0x0000049000027945 */ /* 0x000fe20003800200 */
[----:B------:R-:W-:Y:S01]  /*06b0*/  @P2 MOV R9, 0x400 ;  /* 0x0000040000092802 */ /* 0x000fe20000000f00 */
[----:B------:R-:W0:Y:S01]  /*06c0*/  @P2 S2R R10, SR_CgaCtaId ;  /* 0x00000000000a2919 */ /* 0x000e220000008800 */
[----:B------:R-:W-:Y:S01]  /*06d0*/  PLOP3.LUT P0, PT, P2, PT, PT, 0x8, 0x80 ;  /* 0x000000000080781c */ /* 0x000fe2000170e170 */
[----:B------:R-:W-:-:S05]  /*06e0*/  @P2 IMAD.HI.U32 R6, R6, -0x6db6db6d, RZ ;  /* 0x9249249306062827 */ /* 0x000fca00078e00ff */
[----:B------:R-:W-:-:S05]  /*06f0*/  @P2 SHF.R.U32.HI R8, RZ, 0x2, R6 ;  /* 0x00000002ff082819 */ /* 0x000fca0000011606 */
[----:B------:R-:W-:Y:S01]  /*0700*/  @P2 IMAD R6, R8, -0xe, R21 ;  /* 0xfffffff208062824 */ /* 0x000fe200078e0215 */
[----:B------:R-:W-:-:S03]  /*0710*/  @P2 IADD3 R21, PT, PT, R21, 0x60, RZ ;  /* 0x0000006015152810 */ /* 0x000fc60007ffe0ff */
[----:B------:R-:W-:Y:S01]  /*0720*/  @P2 IMAD R7, R15, 0x30, R6 ;  /* 0x000000300f072824 */ /* 0x000fe200078e0206 */
[CC--:B------:R-:W-:Y:S02]  /*0730*/  ISETP.GT.U32.AND P1, PT, R16.reuse, R21.reuse, PT ;  /* 0x000000151000720c */ /* 0x0c0fe40003f24070 */
[----:B------:R-:W-:Y:S02]  /*0740*/  IADD3 R6, PT, PT, R16, -R21, RZ ;  /* 0x8000001510067210 */ /* 0x000fe40007ffe0ff */
[----:B------:R-:W-:Y:S02]  /*0750*/  @P2 LEA R7, R8, R7, 0x4 ;  /* 0x0000000708072211 */ /* 0x000fe400078e20ff */
[----:B------:R-:W-:Y:S02]  /*0760*/  ISETP.LE.U32.OR P1, PT, R6, 0x120, !P1 ;  /* 0x000001200600780c */ /* 0x000fe40004f23470 */
[----:B0-----:R-:W-:-:S04]  /*0770*/  @P2 LEA R10, R10, R9, 0x18 ;  /* 0x000000090a0a2211 */ /* 0x001fc800078ec0ff */
[----:B------:R-:W-:-:S05]  /*0780*/  @P2 LEA R7, R7, R10, 0x2 ;  /* 0x0000000a07072211 */ /* 0x000fca00078e10ff */
[----:B--2---:R0:W-:Y:S02]  /*0790*/  @P2 STS [R7+0x44], R4 ;  /* 0x0000440407002388 */ /* 0x0041e40000000800 */
[----:B------:R-:W-:Y:S05]  /*07a0*/  @P1 BRA `(.L_x_11) ;  /* 0x0000000000e01947 */ /* 0x000fea0003800000 */
[----:B------:R-:W1:Y:S01]  /*07b0*/  S2R R6, SR_CgaCtaId ;  /* 0x0000000000067919 */ /* 0x000e620000008800 */
[----:B0-----:R-:W0:Y:S01]  /*07c0*/  LDC.64 R4, c[0x0][0x380] ;  /* 0x0000e000ff047b82 */ /* 0x001e220000000a00 */
[----:B------:R-:W-:Y:S02]  /*07d0*/  MOV R19, 0x400 ;  /* 0x0000040000137802 */ /* 0x000fe40000000f00 */
[----:B------:R-:W-:Y:S02]  /*07e0*/  PLOP3.LUT P0, PT, PT, PT, PT, 0x8, 0x80 ;  /* 0x000000000080781c */ /* 0x000fe40003f0e170 */
[----:B------:R-:W-:Y:S02]  /*07f0*/  IADD3 R18, PT, PT, R16, -0x120, RZ ;  /* 0xfffffee010127810 */ /* 0x000fe40007ffe0ff */
[----:B-1----:R-:W-:-:S09]  /*0800*/  LEA R19, R6, R19, 0x18 ;  /* 0x0000001306137211 */ /* 0x002fd200078ec0ff */
.L_x_12:
[C---:B------:R-:W-:Y:S02]  /*0810*/  IADD3 R28, PT, PT, R21.reuse, 0x60, RZ ;  /* 0x00000060151c7810 */ /* 0x040fe40007ffe0ff */
[C---:B------:R-:W-:Y:S02]  /*0820*/  IADD3 R20, PT, PT, R21.reuse, 0xc0, RZ ;  /* 0x000000c015147810 */ /* 0x040fe40007ffe0ff */
[----:B------:R-:W-:Y:S02]  /*0830*/  IADD3 R26, PT, PT, R21, 0x120, RZ ;  /* 0x00000120151a7810 */ /* 0x000fe40007ffe0ff */
[C---:B-1----:R-:W-:Y:S02]  /*0840*/  IADD3 R7, PT, PT, R17.reuse, R21, RZ ;  /* 0x0000001511077210 */ /* 0x042fe40007ffe0ff */
[C---:B------:R-:W-:Y:S02]  /*0850*/  IADD3 R9, PT, PT, R17.reuse, R28, RZ ;  /* 0x0000001c11097210 */ /* 0x040fe40007ffe0ff */
[----:B------:R-:W-:Y:S01]  /*0860*/  IADD3 R11, PT, PT, R17, R20, RZ ;  /* 0x00000014110b7210 */ /* 0x000fe20007ffe0ff */
[----:B0-----:R-:W-:Y:S01]  /*0870*/  IMAD.WIDE.U32 R6, R7, 0x4, R4 ;  /* 0x0000000407067825 */ /* 0x001fe200078e0004 */
[----:B------:R-:W-:-:S03]  /*0880*/  IADD3 R13, PT, PT, R17, R26, RZ ;  /* 0x0000001a110d7210 */ /* 0x000fc60007ffe0ff */
[--C-:B------:R-:W-:Y:S02]  /*0890*/  IMAD.WIDE.U32 R8, R9, 0x4, R4.reuse ;  /* 0x0000000409087825 */ /* 0x100fe400078e0004 */
[----:B------:R0:W2:Y:S02]  /*08a0*/  LDG.E.CONSTANT R6, desc[UR6][R6.64] ;  /* 0x0000000606067981 */ /* 0x0000a4000c1e9900 */
[--C-:B------:R-:W-:Y:S02]  /*08b0*/  IMAD.WIDE.U32 R10, R11, 0x4, R4.reuse ;  /* 0x000000040b0a7825 */ /* 0x100fe400078e0004 */
[----:B------:R1:W3:Y:S02]  /*08c0*/  LDG.E.CONSTANT R8, desc[UR6][R8.64] ;  /* 0x0000000608087981 */ /* 0x0002e4000c1e9900 */
[----:B------:R-:W-:Y:S02]  /*08d0*/  IMAD.WIDE.U32 R12, R13, 0x4, R4 ;  /* 0x000000040d0c7825 */ /* 0x000fe400078e0004 */
[----:B------:R4:W5:Y:S04]  /*08e0*/  LDG.E.CONSTANT R10, desc[UR6][R10.64] ;  /* 0x000000060a0a7981 */ /* 0x000968000c1e9900 */
[----:B------:R4:W5:Y:S01]  /*08f0*/  LDG.E.CONSTANT R12, desc[UR6][R12.64] ;  /* 0x000000060c0c7981 */ /* 0x000962000c1e9900 */
[----:B------:R-:W-:-:S05]  /*0900*/  SHF.R.U32.HI R23, RZ, 0x1, R21 ;  /* 0x00000001ff177819 */ /* 0x000fca0000011615 */
[----:B------:R-:W-:-:S05]  /*0910*/  IMAD.HI.U32 R23, R23, -0x6db6db6d, RZ ;  /* 0x9249249317177827 */ /* 0x000fca00078e00ff */
[----:B------:R-:W-:-:S05]  /*0920*/  SHF.R.U32.HI R23, RZ, 0x2, R23 ;  /* 0x00000002ff177819 */ /* 0x000fca0000011617 */
[----:B------:R-:W-:-:S04]  /*0930*/  IMAD R25, R23, -0xe, R21 ;  /* 0xfffffff217197824 */ /* 0x000fc800078e0215 */
[----:B------:R-:W-:Y:S01]  /*0940*/  IMAD R25, R15, 0x30, R25 ;  /* 0x000000300f197824 */ /* 0x000fe200078e0219 */
[----:B0-----:R-:W-:-:S04]  /*0950*/  SHF.R.U32.HI R7, RZ, 0x1, R20 ;  /* 0x00000001ff077819 */ /* 0x001fc80000011614 */
[----:B------:R-:W-:Y:S02]  /*0960*/  LEA R23, R23, R25, 0x4 ;  /* 0x0000001917177211 */ /* 0x000fe400078e20ff */
[----:B------:R-:W-:Y:S02]  /*0970*/  SHF.R.U32.HI R25, RZ, 0x1, R28 ;  /* 0x00000001ff197819 */ /* 0x000fe4000001161c */
[----:B-1----:R-:W-:Y:S01]  /*0980*/  SHF.R.U32.HI R9, RZ, 0x1, R26 ;  /* 0x00000001ff097819 */ /* 0x002fe2000001161a */
[----:B------:R-:W-:-:S04]  /*0990*/  IMAD.HI.U32 R7, R7, -0x6db6db6d, RZ ;  /* 0x9249249307077827 */ /* 0x000fc800078e00ff */
[----:B----4-:R-:W-:-:S04]  /*09a0*/  IMAD.HI.U32 R11, R25, -0x6db6db6d, RZ ;  /* 0x92492493190b7827 */ /* 0x010fc800078e00ff */
[----:B------:R-:W-:Y:S01]  /*09b0*/  IMAD.HI.U32 R13, R9, -0x6db6db6d, RZ ;  /* 0x92492493090d7827 */ /* 0x000fe200078e00ff */
[----:B------:R-:W-:Y:S02]  /*09c0*/  SHF.R.U32.HI R11, RZ, 0x2, R11 ;  /* 0x00000002ff0b7819 */ /* 0x000fe4000001160b */
[----:B------:R-:W-:Y:S02]  /*09d0*/  SHF.R.U32.HI R9, RZ, 0x2, R7 ;  /* 0x00000002ff097819 */ /* 0x000fe40000011607 */
[----:B------:R-:W-:Y:S01]  /*09e0*/  SHF.R.U32.HI R7, RZ, 0x2, R13 ;  /* 0x00000002ff077819 */ /* 0x000fe2000001160d */
[----:B------:R-:W-:Y:S02]  /*09f0*/  IMAD R28, R11, -0xe, R28 ;  /* 0xfffffff20b1c7824 */ /* 0x000fe400078e021c */
[----:B------:R-:W-:Y:S02]  /*0a00*/  IMAD R20, R9, -0xe, R20 ;  /* 0xfffffff209147824 */ /* 0x000fe400078e0214 */
[----:B------:R-:W-:-:S02]  /*0a10*/  IMAD R26, R7, -0xe, R26 ;  /* 0xfffffff2071a7824 */ /* 0x000fc400078e021a */
[C---:B------:R-:W-:Y:S02]  /*0a20*/  IMAD R28, R15.reuse, 0x30, R28 ;  /* 0x000000300f1c7824 */ /* 0x040fe400078e021c */
[C---:B------:R-:W-:Y:S02]  /*0a30*/  IMAD R20, R15.reuse, 0x30, R20 ;  /* 0x000000300f147824 */ /* 0x040fe400078e0214 */
[----:B------:R-:W-:Y:S01]  /*0a40*/  IMAD R26, R15, 0x30, R26 ;  /* 0x000000300f1a7824 */ /* 0x000fe200078e021a */
[----:B------:R-:W-:Y:S02]  /*0a50*/  LEA R28, R11, R28, 0x4 ;  /* 0x0000001c0b1c7211 */ /* 0x000fe400078e20ff */
[----:B------:R-:W-:Y:S02]  /*0a60*/  LEA R20, R9, R20, 0x4 ;  /* 0x0000001409147211 */ /* 0x000fe400078e20ff */
[----:B------:R-:W-:Y:S02]  /*0a70*/  LEA R26, R7, R26, 0x4 ;  /* 0x0000001a071a7211 */ /* 0x000fe400078e20ff */
[----:B------:R-:W-:-:S02]  /*0a80*/  LEA R23, R23, R19, 0x2 ;  /* 0x0000001317177211 */ /* 0x000fc400078e10ff */
[-C--:B------:R-:W-:Y:S02]  /*0a90*/  LEA R7, R28, R19.reuse, 0x2 ;  /* 0x000000131c077211 */ /* 0x080fe400078e10ff */
[-C--:B------:R-:W-:Y:S02]  /*0aa0*/  LEA R9, R20, R19.reuse, 0x2 ;  /* 0x0000001314097211 */ /* 0x080fe400078e10ff */
[----:B------:R-:W-:Y:S02]  /*0ab0*/  LEA R11, R26, R19, 0x2 ;  /* 0x000000131a0b7211 */ /* 0x000fe400078e10ff */
[----:B------:R-:W-:-:S04]  /*0ac0*/  IADD3 R21, PT, PT, R21, 0x180, RZ ;  /* 0x0000018015157810 */ /* 0x000fc80007ffe0ff */
[----:B------:R-:W-:Y:S01]  /*0ad0*/  ISETP.GE.U32.AND P1, PT, R21, R18, PT ;  /* 0x000000121500720c */ /* 0x000fe20003f26070 */
[----:B--2---:R1:W-:Y:S04]  /*0ae0*/  STS [R23+0x44], R6 ;  /* 0x0000440617007388 */ /* 0x0043e80000000800 */
[----:B---3--:R1:W-:Y:S04]  /*0af0*/  STS [R7+0x44], R8 ;  /* 0x0000440807007388 */ /* 0x0083e80000000800 */
[----:B-----5:R1:W-:Y:S04]  /*0b00*/  STS [R9+0x44], R10 ;  /* 0x0000440a09007388 */ /* 0x0203e80000000800 */
[----:B------:R1:W-:Y:S01]  /*0b10*/  STS [R11+0x44], R12 ;  /* 0x0000440c0b007388 */ /* 0x0003e20000000800 */
[----:B------:R-:W-:Y:S05]  /*0b20*/  @!P1 BRA `(.L_x_12) ;  /* 0xfffffffc00389947 */ /* 0x000fea000383ffff */
.L_x_11:
[----:B------:R-:W-:Y:S05]  /*0b30*/  BSYNC.RECONVERGENT B2 ;  /* 0x0000000000027941 */ /* 0x000fea0003800200 */
.L_x_10:
[CC--:B------:R-:W-:Y:S01]  /*0b40*/  ISETP.GT.U32.AND P1, PT, R16.reuse, R21.reuse, PT ;  /* 0x000000151000720c */ /* 0x0c0fe20003f24070 */
[----:B------:R-:W-:Y:S01]  /*0b50*/  BSSY.RECONVERGENT B2, `(.L_x_13) ;  /* 0x0000021000027945 */ /* 0x000fe20003800200 */
[----:B0-----:R-:W-:-:S04]  /*0b60*/  IADD3 R4, PT, PT, R16, -R21, RZ ;  /* 0x8000001510047210 */ /* 0x001fc80007ffe0ff */
[----:B------:R-:W-:-:S13]  /*0b70*/  ISETP.LE.U32.OR P1, PT, R4, 0x60, !P1 ;  /* 0x000000600400780c */ /* 0x000fda0004f23470 */
[----:B------:R-:W-:Y:S05]  /*0b80*/  @P1 BRA `(.L_x_14) ;  /* 0x0000000000741947 */ /* 0x000fea0003800000 */
[----:B------:R-:W0:Y:S01]  /*0b90*/  LDC.64 R4, c[0x0][0x380] ;  /* 0x0000e000ff047b82 */ /* 0x000e220000000a00 */
[----:B-1----:R-:W-:Y:S02]  /*0ba0*/  IADD3 R10, PT, PT, R21, 0x60, RZ ;  /* 0x00000060150a7810 */ /* 0x002fe40007ffe0ff */
[C---:B------:R-:W-:Y:S02]  /*0bb0*/  IADD3 R7, PT, PT, R17.reuse, R21, RZ ;  /* 0x0000001511077210 */ /* 0x040fe40007ffe0ff */
[----:B------:R-:W-:-:S03]  /*0bc0*/  IADD3 R9, PT, PT, R17, R10, RZ ;  /* 0x0000000a11097210 */ /* 0x000fc60007ffe0ff */
[----:B0-----:R-:W-:-:S04]  /*0bd0*/  IMAD.WIDE.U32 R6, R7, 0x4, R4 ;  /* 0x0000000407067825 */ /* 0x001fc800078e0004 */
[----:B------:R-:W-:Y:S02]  /*0be0*/  IMAD.WIDE.U32 R4, R9, 0x4, R4 ;  /* 0x0000000409047825 */ /* 0x000fe400078e0004 */
[----:B------:R0:W2:Y:S04]  /*0bf0*/  LDG.E.CONSTANT R6, desc[UR6][R6.64] ;  /* 0x0000000606067981 */ /* 0x0000a8000c1e9900 */
[----:B------:R1:W3:Y:S01]  /*0c00*/  LDG.E.CONSTANT R4, desc[UR6][R4.64] ;  /* 0x0000000604047981 */ /* 0x0002e2000c1e9900 */
[----:B------:R-:W4:Y:S01]  /*0c10*/  S2UR UR5, SR_CgaCtaId ;  /* 0x00000000000579c3 */ /* 0x000f220000008800 */
[----:B------:R-:W-:Y:S01]  /*0c20*/  SHF.R.U32.HI R9, RZ, 0x1, R21 ;  /* 0x00000001ff097819 */ /* 0x000fe20000011615 */
[----:B------:R-:W-:Y:S01]  /*0c30*/  UMOV UR4, 0x400 ;  /* 0x0000040000047882 */ /* 0x000fe20000000000 */
[----:B------:R-:W-:-:S02]  /*0c40*/  SHF.R.U32.HI R8, RZ, 0x1, R10 ;  /* 0x00000001ff087819 */ /* 0x000fc4000001160a */
[----:B------:R-:W-:Y:S01]  /*0c50*/  PLOP3.LUT P0, PT, PT, PT, PT, 0x8, 0x80 ;  /* 0x000000000080781c */ /* 0x000fe20003f0e170 */
[----:B------:R-:W-:-:S04]  /*0c60*/  IMAD.HI.U32 R9, R9, -0x6db6db6d, RZ ;  /* 0x9249249309097827 */ /* 0x000fc800078e00ff */
[----:B------:R-:W-:Y:S01]  /*0c70*/  IMAD.HI.U32 R8, R8, -0x6db6db6d, RZ ;  /* 0x9249249308087827 */ /* 0x000fe200078e00ff */
[----:B------:R-:W-:-:S04]  /*0c80*/  SHF.R.U32.HI R12, RZ, 0x2, R9 ;  /* 0x00000002ff0c7819 */ /* 0x000fc80000011609 */
[----:B------:R-:W-:Y:S01]  /*0c90*/  SHF.R.U32.HI R8, RZ, 0x2, R8 ;  /* 0x00000002ff087819 */ /* 0x000fe20000011608 */
[----:B------:R-:W-:Y:S01]  /*0ca0*/  IMAD R18, R12, -0xe, R21 ;  /* 0xfffffff20c127824 */ /* 0x000fe200078e0215 */
[----:B------:R-:W-:-:S03]  /*0cb0*/  IADD3 R21, PT, PT, R21, 0xc0, RZ ;  /* 0x000000c015157810 */ /* 0x000fc60007ffe0ff */
[----:B------:R-:W-:Y:S02]  /*0cc0*/  IMAD R10, R8, -0xe, R10 ;  /* 0xfffffff2080a7824 */ /* 0x000fe400078e020a */
[C---:B0-----:R-:W-:Y:S02]  /*0cd0*/  IMAD R7, R15.reuse, 0x30, R18 ;  /* 0x000000300f077824 */ /* 0x041fe400078e0212 */
[----:B-1----:R-:W-:Y:S01]  /*0ce0*/  IMAD R5, R15, 0x30, R10 ;  /* 0x000000300f057824 */ /* 0x002fe200078e020a */
[----:B----4-:R-:W-:Y:S02]  /*0cf0*/  ULEA UR4, UR5, UR4, 0x18 ;  /* 0x0000000405047291 */ /* 0x010fe4000f8ec0ff */
[----:B------:R-:W-:Y:S02]  /*0d00*/  LEA R7, R12, R7, 0x4 ;  /* 0x000000070c077211 */ /* 0x000fe400078e20ff */
[----:B------:R-:W-:Y:S02]  /*0d10*/  LEA R5, R8, R5, 0x4 ;  /* 0x0000000508057211 */ /* 0x000fe400078e20ff */
[----:B------:R-:W-:-:S02]  /*0d20*/  LEA R7, R7, UR4, 0x2 ;  /* 0x0000000407077c11 */ /* 0x000fc4000f8e10ff */
[----:B------:R-:W-:-:S03]  /*0d30*/  LEA R5, R5, UR4, 0x2 ;  /* 0x0000000405057c11 */ /* 0x000fc6000f8e10ff */
[----:B--2---:R0:W-:Y:S04]  /*0d40*/  STS [R7+0x44], R6 ;  /* 0x0000440607007388 */ /* 0x0041e80000000800 */
[----:B---3--:R0:W-:Y:S02]  /*0d50*/  STS [R5+0x44], R4 ;  /* 0x0000440405007388 */ /* 0x0081e40000000800 */
.L_x_14:
[----:B------:R-:W-:Y:S05]  /*0d60*/  BSYNC.RECONVERGENT B2 ;  /* 0x0000000000027941 */ /* 0x000fea0003800200 */
.L_x_13:
[----:B------:R-:W-:-:S13]  /*0d70*/  ISETP.LT.U32.OR P0, PT, R21, R16, P0 ;  /* 0x000000101500720c */ /* 0x000fda0000701470 */
[----:B------:R-:W-:Y:S05]  /*0d80*/  @!P0 BRA `(.L_x_9) ;  /* 0x00000000003c8947 */ /* 0x000fea0003800000 */
[----:B0-----:R-:W0:Y:S01]  /*0d90*/  LDC.64 R4, c[0x0][0x380] ;  /* 0x0000e000ff047b82 */ /* 0x001e220000000a00 */
[----:B------:R-:W-:-:S05]  /*0da0*/  IADD3 R17, PT, PT, R17, R21, RZ ;  /* 0x0000001511117210 */ /* 0x000fca0007ffe0ff */
[----:B0-----:R-:W-:-:S06]  /*0db0*/  IMAD.WIDE.U32 R4, R17, 0x4, R4 ;  /* 0x0000000411047825 */ /* 0x001fcc00078e0004 */
[----:B------:R-:W2:Y:S01]  /*0dc0*/  LDG.E.CONSTANT R4, desc[UR6][R4.64] ;  /* 0x0000000604047981 */ /* 0x000ea2000c1e9900 */
[----:B------:R-:W0:Y:S01]  /*0dd0*/  S2UR UR5, SR_CgaCtaId ;  /* 0x00000000000579c3 */ /* 0x000e220000008800 */
[----:B-1----:R-:W-:Y:S01]  /*0de0*/  SHF.R.U32.HI R6, RZ, 0x1, R21 ;  /* 0x00000001ff067819 */ /* 0x002fe20000011615 */
[----:B------:R-:W-:-:S04]  /*0df0*/  UMOV UR4, 0x400 ;  /* 0x0000040000047882 */ /* 0x000fc80000000000 */
[----:B------:R-:W-:-:S05]  /*0e00*/  IMAD.HI.U32 R6, R6, -0x6db6db6d, RZ ;  /* 0x9249249306067827 */ /* 0x000fca00078e00ff */
[----:B------:R-:W-:-:S05]  /*0e10*/  SHF.R.U32.HI R6, RZ, 0x2, R6 ;  /* 0x00000002ff067819 */ /* 0x000fca0000011606 */
[----:B------:R-:W-:-:S04]  /*0e20*/  IMAD R8, R6, -0xe, R21 ;  /* 0xfffffff206087824 */ /* 0x000fc800078e0215 */
[----:B------:R-:W-:Y:S01]  /*0e30*/  IMAD R7, R15, 0x30, R8 ;  /* 0x000000300f077824 */ /* 0x000fe200078e0208 */
[----:B0-----:R-:W-:-:S04]  /*0e40*/  ULEA UR4, UR5, UR4, 0x18 ;  /* 0x0000000405047291 */ /* 0x001fc8000f8ec0ff */
[----:B------:R-:W-:-:S04]  /*0e50*/  LEA R7, R6, R7, 0x4 ;  /* 0x0000000706077211 */ /* 0x000fc800078e20ff */
[----:B------:R-:W-:-:S05]  /*0e60*/  LEA R7, R7, UR4, 0x2 ;  /* 0x0000000407077c11 */ /* 0x000fca000f8e10ff */
[----:B--2---:R2:W-:Y:S02]  /*0e70*/  STS [R7+0x44], R4 ;  /* 0x0000440407007388 */ /* 0x0045e40000000800 */
.L_x_9:
[----:B0-----:R-:W-:Y:S05]  /*0e80*/  BSYNC.RECONVERGENT B0 ;  /* 0x0000000000007941 */ /* 0x001fea0003800200 */
.L_x_8:
[C---:B------:R-:W-:Y:S02]  /*0e90*/  ISETP.GE.U32.AND P0, PT, R15.reuse, 0x9, PT ;  /* 0x000000090f00780c */ /* 0x040fe40003f06070 */
[----:B------:R-:W-:-:S11]  /*0ea0*/  IADD3 R15, PT, PT, R15, 0x7, RZ ;  /* 0x000000070f0f7810 */ /* 0x000fd60007ffe0ff */
[----:B------:R-:W-:Y:S05]  /*0eb0*/  @!P0 BRA `(.L_x_15) ;  /* 0xfffffff400c88947 */ /* 0x000fea000383ffff */
[----:B------:R-:W-:Y:S05]  /*0ec0*/  BSYNC.RECONVERGENT B1 ;  /* 0x0000000000017941 */ /* 0x000fea0003800200 */
.L_x_7:
[----:B------:R-:W-:Y:S05]  /*0ed0*/  BRA `(.L_x_16) ;  /* 0x0000000800547947 */ /* 0x000fea0003800000 */
.L_x_6:
[----:B-1----:R-:W-:Y:S01]  /*0ee0*/  HFMA2 R7, -RZ, RZ, 0, 8.3446502685546875e-07 ;  /* 0x0000000eff077431 */ /* 0x002fe200000001ff */
[----:B------:R-:W-:Y:S01]  /*0ef0*/  IADD3 R16, PT, PT, -R4, R5, RZ ;  /* 0x0000000504107210 */ /* 0x000fe20007ffe1ff */
[----:B------:R-:W-:Y:S01]  /*0f00*/  BSSY.RECONVERGENT B1, `(.L_x_16) ;  /* 0x0000092000017945 */ /* 0x000fe20003800200 */
[----:B------:R-:W-:-:S03]  /*0f10*/  MOV R15, R0 ;  /* 0x00000000000f7202 */ /* 0x000fc60000000f00 */
[----:B------:R-:W-:Y:S02]  /*0f20*/  IMAD R16, R16, 0xe, RZ ;  /* 0x0000000e10107824 */ /* 0x000fe400078e02ff */
[----:B------:R-:W-:-:S07]  /*0f30*/  IMAD R14, R14, R7, -0xe ;  /* 0xfffffff20e0e7424 */ /* 0x000fce00078e0207 */
.L_x_24:
        /* <DEDUP_REMOVED lines=35> */
.L_x_21:
        /* <DEDUP_REMOVED lines=50> */
.L_x_20:
[----:B------:R-:W-:Y:S05]  /*1490*/  BSYNC.RECONVERGENT B2 ;  /* 0x0000000000027941 */ /* 0x000fea0003800200 */
.L_x_19:
        /* <DEDUP_REMOVED lines=34> */
.L_x_23:
[----:B------:R-:W-:Y:S05]  /*16c0*/  BSYNC.RECONVERGENT B2 ;  /* 0x0000000000027941 */ /* 0x000fea0003800200 */
.L_x_22:
        /* <DEDUP_REMOVED lines=17> */
.L_x_18:
[----:B0-----:R-:W-:Y:S05]  /*17e0*/  BSYNC.RECONVERGENT B0 ;  /* 0x0000000000007941 */ /* 0x001fea0003800200 */
.L_x_17:
[C---:B------:R-:W-:Y:S02]  /*17f0*/  ISETP.GE.U32.AND P0, PT, R15.reuse, 0x9, PT ;  /* 0x000000090f00780c */ /* 0x040fe40003f06070 */
[----:B------:R-:W-:-:S11]  /*1800*/  IADD3 R15, PT, PT, R15, 0x7, RZ ;  /* 0x000000070f0f7810 */ /* 0x000fd60007ffe0ff */
[----:B------:R-:W-:Y:S05]  /*1810*/  @!P0 BRA `(.L_x_24) ;  /* 0xfffffff400c88947 */ /* 0x000fea000383ffff */
[----:B------:R-:W-:Y:S05]  /*1820*/  BSYNC.RECONVERGENT B1 ;  /* 0x0000000000017941 */ /* 0x000fea0003800200 */
.L_x_16:
[----:B-1----:R-:W2:Y:S01]  /*1830*/  LDC.64 R12, c[0x0][0x388] ;  /* 0x0000e200ff0c7b82 */ /* 0x002ea20000000a00 */
[----:B------:R-:W-:-:S04]  /*1840*/  IMAD R22, R22, 0x3600, R3 ;  /* 0x0000360016167824 */ /* 0x000fc800078e0203 */
[----:B--2---:R-:W-:-:S05]  /*1850*/  IMAD.WIDE.U32 R4, R22, 0x4, R12 ;  /* 0x0000000416047825 */ /* 0x004fca00078e000c */
[----:B------:R-:W2:Y:S04]  /*1860*/  LDG.E.CONSTANT R26, desc[UR6][R4.64] ;  /* 0x00000006041a7981 */ /* 0x000ea8000c1e9900 */
[----:B------:R-:W3:Y:S04]  /*1870*/  LDG.E.CONSTANT R27, desc[UR6][R4.64+0x180] ;  /* 0x00018006041b7981 */ /* 0x000ee8000c1e9900 */
[----:B------:R-:W4:Y:S04]  /*1880*/  LDG.E.CONSTANT R25, desc[UR6][R4.64+0x300] ;  /* 0x0003000604197981 */ /* 0x000f28000c1e9900 */
[----:B------:R-:W4:Y:S01]  /*1890*/  LDG.E.CONSTANT R11, desc[UR6][R4.64+0x480] ;  /* 0x00048006040b7981 */ /* 0x000f22000c1e9900 */
[----:B------:R-:W-:-:S03]  /*18a0*/  IADD3 R9, PT, PT, R22, 0x1e0, RZ ;  /* 0x000001e016097810 */ /* 0x000fc60007ffe0ff */
[----:B------:R0:W4:Y:S02]  /*18b0*/  LDG.E.CONSTANT R21, desc[UR6][R4.64+0x600] ;  /* 0x0006000604157981 */ /* 0x000124000c1e9900 */
[----:B------:R-:W-:-:S05]  /*18c0*/  IMAD.WIDE.U32 R8, R9, 0x4, R12 ;  /* 0x0000000409087825 */ /* 0x000fca00078e000c */
[----:B------:R1:W4:Y:S01]  /*18d0*/  LDG.E.CONSTANT R10, desc[UR6][R8.64] ;  /* 0x00000006080a7981 */ /* 0x000322000c1e9900 */
[----:B------:R-:W-:-:S05]  /*18e0*/  IADD3 R15, PT, PT, R22, 0x240, RZ ;  /* 0x00000240160f7810 */ /* 0x000fca0007ffe0ff */
[----:B------:R-:W-:-:S05]  /*18f0*/  IMAD.WIDE.U32 R14, R15, 0x4, R12 ;  /* 0x000000040f0e7825 */ /* 0x000fca00078e000c */
[----:B------:R-:W4:Y:S01]  /*1900*/  LDG.E.CONSTANT R23, desc[UR6][R14.64] ;  /* 0x000000060e177981 */ /* 0x000f22000c1e9900 */
[----:B------:R-:W-:-:S05]  /*1910*/  IADD3 R29, PT, PT, R22, 0x2a0, RZ ;  /* 0x000002a0161d7810 */ /* 0x000fca0007ffe0ff */
[----:B------:R-:W-:Y:S01]  /*1920*/  IMAD.WIDE.U32 R28, R29, 0x4, R12 ;  /* 0x000000041d1c7825 */ /* 0x000fe200078e000c */
[----:B------:R-:W-:-:S04]  /*1930*/  IADD3 R7, PT, PT, R22, 0x300, RZ ;  /* 0x0000030016077810 */ /* 0x000fc80007ffe0ff */
[----:B------:R-:W4:Y:S01]  /*1940*/  LDG.E.CONSTANT R20, desc[UR6][R28.64] ;  /* 0x000000061c147981 */ /* 0x000f22000c1e9900 */
[----:B------:R-:W-:Y:S01]  /*1950*/  IMAD.WIDE.U32 R6, R7, 0x4, R12 ;  /* 0x0000000407067825 */ /* 0x000fe200078e000c */
[----:B------:R-:W1:Y:S04]  /*1960*/  S2UR UR5, SR_CgaCtaId ;  /* 0x00000000000579c3 */ /* 0x000e680000008800 */
[----:B------:R-:W4:Y:S01]  /*1970*/  LDG.E.CONSTANT R19, desc[UR6][R6.64] ;  /* 0x0000000606137981 */ /* 0x000f22000c1e9900 */
[----:B------:R-:W-:Y:S01]  /*1980*/  UMOV UR4, 0x400 ;  /* 0x0000040000047882 */ /* 0x000fe20000000000 */
[C---:B0-----:R-:W-:Y:S02]  /*1990*/  IADD3 R5, PT, PT, R22.reuse, 0x360, RZ ;  /* 0x0000036016057810 */ /* 0x041fe40007ffe0ff */
[----:B-1----:R-:W-:-:S03]  /*19a0*/  IADD3 R9, PT, PT, R22, 0x3c0, RZ ;  /* 0x000003c016097810 */ /* 0x002fc60007ffe0ff */
[----:B------:R-:W-:-:S05]  /*19b0*/  IMAD.WIDE.U32 R4, R5, 0x4, R12 ;  /* 0x0000000405047825 */ /* 0x000fca00078e000c */
[----:B------:R0:W4:Y:S01]  /*19c0*/  LDG.E.CONSTANT R18, desc[UR6][R4.64] ;  /* 0x0000000604127981 */ /* 0x000122000c1e9900 */
[----:B------:R-:W-:Y:S01]  /*19d0*/  ULEA UR4, UR5, UR4, 0x18 ;  /* 0x0000000405047291 */ /* 0x000fe2000f8ec0ff */
[----:B0-----:R-:W-:-:S05]  /*19e0*/  IMAD.WIDE.U32 R4, R9, 0x4, R12 ;  /* 0x0000000409047825 */ /* 0x001fca00078e000c */
[----:B------:R-:W-:Y:S01]  /*19f0*/  LEA R16, R0, UR4, 0x3 ;  /* 0x0000000400107c11 */ /* 0x000fe2000f8e18ff */
[----:B------:R-:W-:Y:S01]  /*1a00*/  BAR.SYNC.DEFER_BLOCKING 0x0 ;  /* 0x0000000000007b1d */ /* 0x000fe20000010000 */
[----:B------:R-:W-:-:S05]  /*1a10*/  IADD3 R9, PT, PT, R22, 0x420, RZ ;  /* 0x0000042016097810 */ /* 0x000fca0007ffe0ff */
[----:B------:R-:W-:Y:S01]  /*1a20*/  IMAD.WIDE.U32 R8, R9, 0x4, R12 ;  /* 0x0000000409087825 */ /* 0x000fe200078e000c */
[----:B------:R0:W4:Y:S04]  /*1a30*/  LDG.E.CONSTANT R17, desc[UR6][R4.64] ;  /* 0x0000000604117981 */ /* 0x000128000c1e9900 */
[----:B------:R1:W4:Y:S04]  /*1a40*/  LDG.E.CONSTANT R15, desc[UR6][R8.64] ;  /* 0x00000006080f7981 */ /* 0x000328000c1e9900 */
[----:B------:R-:W2:Y:S04]  /*1a50*/  LDS.64 R6, [R16] ;  /* 0x0000000010067984 */ /* 0x000ea80000000a00 */
[----:B0-----:R-:W0:Y:S01]  /*1a60*/  LDS.64 R4, [R16+0x8] ;  /* 0x0000080010047984 */ /* 0x001e220000000a00 */
[----:B------:R-:W-:-:S05]  /*1a70*/  IADD3 R29, PT, PT, R22, 0x480, RZ ;  /* 0x00000480161d7810 */ /* 0x000fca0007ffe0ff */
[----:B-1----:R-:W-:-:S05]  /*1a80*/  IMAD.WIDE.U32 R8, R29, 0x4, R12 ;  /* 0x000000041d087825 */ /* 0x002fca00078e000c */
[----:B------:R1:W4:Y:S01]  /*1a90*/  LDG.E.CONSTANT R14, desc[UR6][R8.64] ;  /* 0x00000006080e7981 */ /* 0x000322000c1e9900 */
[C---:B--2---:R-:W-:Y:S01]  /*1aa0*/  FFMA R6, R26.reuse, R6, RZ ;  /* 0x000000061a067223 */ /* 0x044fe200000000ff */
[----:B------:R-:W-:-:S03]  /*1ab0*/  FFMA R29, R26, R7, RZ ;  /* 0x000000071a1d7223 */ /* 0x000fc600000000ff */
[C---:B---3--:R-:W-:Y:S02]  /*1ac0*/  FFMA R26, R27.reuse, R7, R6 ;  /* 0x000000071b1a7223 */ /* 0x048fe40000000006 */
[----:B------:R-:W2:Y:S01]  /*1ad0*/  LDS.64 R6, [R16+0x40] ;  /* 0x0000400010067984 */ /* 0x000ea20000000a00 */
[----:B0-----:R-:W-:Y:S01]  /*1ae0*/  FFMA R28, R27, R4, R29 ;  /* 0x000000041b1c7223 */ /* 0x001fe2000000001d */
[----:B------:R-:W-:-:S05]  /*1af0*/  IADD3 R27, PT, PT, R22, 0x4e0, RZ ;  /* 0x000004e0161b7810 */ /* 0x000fca0007ffe0ff */
[----:B-1----:R-:W-:-:S04]  /*1b00*/  IMAD.WIDE.U32 R8, R27, 0x4, R12 ;  /* 0x000000041b087825 */ /* 0x002fc800078e000c */
[C---:B----4-:R-:W-:Y:S01]  /*1b10*/  FFMA R26, R25.reuse, R4, R26 ;  /* 0x00000004191a7223 */ /* 0x050fe2000000001a */
[C---:B------:R-:W-:Y:S01]  /*1b20*/  IADD3 R27, PT, PT, R22.reuse, 0x540, RZ ;  /* 0x00000540161b7810 */ /* 0x040fe20007ffe0ff */
[----:B------:R-:W3:Y:S01]  /*1b30*/  LDG.E.CONSTANT R9, desc[UR6][R8.64] ;  /* 0x0000000608097981 */ /* 0x000ee2000c1e9900 */
[----:B------:R-:W-:Y:S01]  /*1b40*/  FFMA R28, R25, R5, R28 ;  /* 0x00000005191c7223 */ /* 0x000fe2000000001c */
[----:B------:R-:W-:Y:S02]  /*1b50*/  IADD3 R29, PT, PT, R22, 0x5a0, RZ ;  /* 0x000005a0161d7810 */ /* 0x000fe40007ffe0ff */
[----:B------:R-:W0:Y:S01]  /*1b60*/  LDS.64 R4, [R16+0x48] ;  /* 0x0000480010047984 */ /* 0x000e220000000a00 */
[----:B--2---:R-:W-:Y:S01]  /*1b70*/  FFMA R6, R11, R6, R26 ;  /* 0x000000060b067223 */ /* 0x004fe2000000001a */
[----:B------:R-:W-:-:S05]  /*1b80*/  IMAD.WIDE.U32 R26, R27, 0x4, R12 ;  /* 0x000000041b1a7825 */ /* 0x000fca00078e000c */
[----:B------:R1:W2:Y:S01]  /*1b90*/  LDG.E.CONSTANT R8, desc[UR6][R26.64] ;  /* 0x000000061a087981 */ /* 0x0002a2000c1e9900 */
[----:B------:R-:W-:Y:S01]  /*1ba0*/  FFMA R25, R11, R7, R28 ;  /* 0x000000070b197223 */ /* 0x000fe2000000001c */
[----:B-1----:R-:W-:-:S05]  /*1bb0*/  IMAD.WIDE.U32 R26, R29, 0x4, R12 ;  /* 0x000000041d1a7825 */ /* 0x002fca00078e000c */
[----:B------:R1:W4:Y:S01]  /*1bc0*/  LDG.E.CONSTANT R11, desc[UR6][R26.64] ;  /* 0x000000061a0b7981 */ /* 0x000322000c1e9900 */
[C---:B------:R-:W-:Y:S01]  /*1bd0*/  FFMA R29, R21.reuse, R7, R6 ;  /* 0x00000007151d7223 */ /* 0x040fe20000000006 */
[-C--:B0-----:R-:W-:Y:S01]  /*1be0*/  FFMA R25, R21, R4.reuse, R25 ;  /* 0x0000000415197223 */ /* 0x081fe20000000019 */
[----:B------:R-:W-:Y:S01]  /*1bf0*/  IADD3 R21, PT, PT, R22, 0x600, RZ ;  /* 0x0000060016157810 */ /* 0x000fe20007ffe0ff */
[----:B------:R-:W0:Y:S01]  /*1c00*/  LDS.64 R6, [R16+0x80] ;  /* 0x0000800010067984 */ /* 0x000e220000000a00 */
[----:B------:R-:W-:-:S03]  /*1c10*/  FFMA R28, R10, R4, R29 ;  /* 0x000000040a1c7223 */ /* 0x000fc6000000001d */
[----:B-1----:R-:W-:Y:S01]  /*1c20*/  IMAD.WIDE.U32 R26, R21, 0x4, R12 ;  /* 0x00000004151a7825 */ /* 0x002fe200078e000c */
[----:B------:R-:W-:-:S04]  /*1c30*/  IADD3 R29, PT, PT, R22, 0x660, RZ ;  /* 0x00000660161d7810 */ /* 0x000fc80007ffe0ff */
[----:B------:R-:W4:Y:S01]  /*1c40*/  LDG.E.CONSTANT R21, desc[UR6][R26.64] ;  /* 0x000000061a157981 */ /* 0x000f22000c1e9900 */
[----:B------:R-:W-:Y:S01]  /*1c50*/  FFMA R25, R10, R5, R25 ;  /* 0x000000050a197223 */ /* 0x000fe20000000019 */
[----:B------:R-:W-:-:S05]  /*1c60*/  IMAD.WIDE.U32 R4, R29, 0x4, R12 ;  /* 0x000000041d047825 */ /* 0x000fca00078e000c */
[----:B------:R1:W4:Y:S04]  /*1c70*/  LDG.E.CONSTANT R10, desc[UR6][R4.64] ;  /* 0x00000006040a7981 */ /* 0x000328000c1e9900 */
[----:B-1----:R-:W1:Y:S01]  /*1c80*/  LDS.64 R4, [R16+0x88] ;  /* 0x0000880010047984 */ /* 0x002e620000000a00 */
[C---:B0-----:R-:W-:Y:S01]  /*1c90*/  FFMA R29, R23.reuse, R6, R28 ;  /* 0x00000006171d7223 */ /* 0x041fe2000000001c */
[----:B------:R-:W-:Y:S01]  /*1ca0*/  IADD3 R6, PT, PT, R22, 0x6c0, RZ ;  /* 0x000006c016067810 */ /* 0x000fe20007ffe0ff */
[----:B------:R-:W-:-:S04]  /*1cb0*/  FFMA R25, R23, R7, R25 ;  /* 0x0000000717197223 */ /* 0x000fc80000000019 */
[----:B------:R-:W-:-:S05]  /*1cc0*/  IMAD.WIDE.U32 R26, R6, 0x4, R12 ;  /* 0x00000004061a7825 */ /* 0x000fca00078e000c */
[----:B------:R0:W4:Y:S01]  /*1cd0*/  LDG.E.CONSTANT R23, desc[UR6][R26.64] ;  /* 0x000000061a177981 */ /* 0x000122000c1e9900 */
[----:B------:R-:W-:-:S03]  /*1ce0*/  FFMA R29, R20, R7, R29 ;  /* 0x00000007141d7223 */ /* 0x000fc6000000001d */
[----:B------:R-:W0:Y:S01]  /*1cf0*/  LDS.64 R6, [R16+0xc0] ;  /* 0x0000c00010067984 */ /* 0x000e220000000a00 */
[----:B-1----:R-:W-:Y:S01]  /*1d00*/  FFMA R28, R20, R4, R25 ;  /* 0x00000004141c7223 */ /* 0x002fe20000000019 */
[----:B------:R-:W-:-:S05]  /*1d10*/  IADD3 R25, PT, PT, R22, 0x720, RZ ;  /* 0x0000072016197810 */ /* 0x000fca0007ffe0ff */
[----:B0-----:R-:W-:-:S04]  /*1d20*/  IMAD.WIDE.U32 R26, R25, 0x4, R12 ;  /* 0x00000004191a7825 */ /* 0x001fc800078e000c */
[C---:B------:R-:W-:Y:S01]  /*1d30*/  FFMA R29, R19.reuse, R4, R29 ;  /* 0x00000004131d7223 */ /* 0x040fe2000000001d */
[----:B------:R-:W-:Y:S01]  /*1d40*/  FFMA R25, R19, R5, R28 ;  /* 0x0000000513197223 */ /* 0x000fe2000000001c */
[----:B------:R-:W-:Y:S01]  /*1d50*/  IADD3 R19, PT, PT, R22, 0x780, RZ ;  /* 0x0000078016137810 */ /* 0x000fe20007ffe0ff */
[----:B------:R-:W0:Y:S04]  /*1d60*/  LDS.64 R4, [R16+0xc8] ;  /* 0x0000c80010047984 */ /* 0x000e280000000a00 */
[----:B------:R1:W4:Y:S02]  /*1d70*/  LDG.E.CONSTANT R20, desc[UR6][R26.64] ;  /* 0x000000061a147981 */ /* 0x000324000c1e9900 */
[----:B-1----:R-:W-:-:S05]  /*1d80*/  IMAD.WIDE.U32 R26, R19, 0x4, R12 ;  /* 0x00000004131a7825 */ /* 0x002fca00078e000c */
[----:B------:R1:W4:Y:S01]  /*1d90*/  LDG.E.CONSTANT R19, desc[UR6][R26.64] ;  /* 0x000000061a137981 */ /* 0x000322000c1e9900 */
[----:B------:R-:W-:Y:S01]  /*1da0*/  FFMA R6, R18, R6, R29 ;  /* 0x0000000612067223 */ /* 0x000fe2000000001d */
[----:B------:R-:W-:Y:S01]  /*1db0*/  IADD3 R29, PT, PT, R22, 0x7e0, RZ ;  /* 0x000007e0161d7810 */ /* 0x000fe20007ffe0ff */
[----:B------:R-:W-:-:S04]  /*1dc0*/  FFMA R25, R18, R7, R25 ;  /* 0x0000000712197223 */ /* 0x000fc80000000019 */
[----:B-1----:R-:W-:-:S04]  /*1dd0*/  IMAD.WIDE.U32 R26, R29, 0x4, R12 ;  /* 0x000000041d1a7825 */ /* 0x002fc800078e000c */
[C---:B------:R-:W-:Y:S02]  /*1de0*/  FFMA R29, R17.reuse, R7, R6 ;  /* 0x00000007111d7223 */ /* 0x040fe40000000006 */
[----:B------:R-:W1:Y:S04]  /*1df0*/  LDS.64 R6, [R16+0x100] ;  /* 0x0001000010067984 */ /* 0x000e680000000a00 */
[----:B------:R0:W4:Y:S02]  /*1e00*/  LDG.E.CONSTANT R18, desc[UR6][R26.64] ;  /* 0x000000061a127981 */ /* 0x000124000c1e9900 */
[----:B0-----:R-:W-:Y:S01]  /*1e10*/  FFMA R28, R17, R4, R25 ;  /* 0x00000004111c7223 */ /* 0x001fe20000000019 */
[----:B------:R-:W-:-:S03]  /*1e20*/  IADD3 R17, PT, PT, R22, 0x840, RZ ;  /* 0x0000084016117810 */ /* 0x000fc60007ffe0ff */
[----:B------:R-:W-:Y:S01]  /*1e30*/  FFMA R25, R15, R5, R28 ;  /* 0x000000050f197223 */ /* 0x000fe2000000001c */
[----:B------:R-:W-:Y:S01]  /*1e40*/  IADD3 R5, PT, PT, R22, 0x8a0, RZ ;  /* 0x000008a016057810 */ /* 0x000fe20007ffe0ff */
[----:B------:R-:W-:-:S05]  /*1e50*/  IMAD.WIDE.U32 R26, R17, 0x4, R12 ;  /* 0x00000004111a7825 */ /* 0x000fca00078e000c */
[----:B------:R0:W4:Y:S01]  /*1e60*/  LDG.E.CONSTANT R17, desc[UR6][R26.64] ;  /* 0x000000061a117981 */ /* 0x000122000c1e9900 */
[----:B------:R-:W-:Y:S01]  /*1e70*/  FFMA R29, R15, R4, R29 ;  /* 0x000000040f1d7223 */ /* 0x000fe2000000001d */
[----:B0-----:R-:W-:Y:S02]  /*1e80*/  IMAD.WIDE.U32 R26, R5, 0x4, R12 ;  /* 0x00000004051a7825 */ /* 0x001fe400078e000c */
[----:B------:R-:W0:Y:S04]  /*1e90*/  LDS.64 R4, [R16+0x108] ;  /* 0x0001080010047984 */ /* 0x000e280000000a00 */
[----:B------:R1:W4:Y:S02]  /*1ea0*/  LDG.E.CONSTANT R15, desc[UR6][R26.64] ;  /* 0x000000061a0f7981 */ /* 0x000324000c1e9900 */
[----:B-1----:R-:W-:Y:S01]  /*1eb0*/  FFMA R6, R14, R6, R29 ;  /* 0x000000060e067223 */ /* 0x002fe2000000001d */
[----:B------:R-:W-:Y:S01]  /*1ec0*/  IADD3 R29, PT, PT, R22, 0x900, RZ ;  /* 0x00000900161d7810 */ /* 0x000fe20007ffe0ff */
[----:B------:R-:W-:-:S04]  /*1ed0*/  FFMA R25, R14, R7, R25 ;  /* 0x000000070e197223 */ /* 0x000fc80000000019 */
[----:B------:R-:W-:-:S05]  /*1ee0*/  IMAD.WIDE.U32 R26, R29, 0x4, R12 ;  /* 0x000000041d1a7825 */ /* 0x000fca00078e000c */
[----:B------:R1:W4:Y:S01]  /*1ef0*/  LDG.E.CONSTANT R14, desc[UR6][R26.64] ;  /* 0x000000061a0e7981 */ /* 0x000322000c1e9900 */
[----:B---3--:R-:W-:-:S03]  /*1f00*/  FFMA R29, R9, R7, R6 ;  /* 0x00000007091d7223 */ /* 0x008fc60000000006 */
[----:B------:R-:W4:Y:S01]  /*1f10*/  LDS.64 R6, [R16+0x140] ;  /* 0x0001400010067984 */ /* 0x000f220000000a00 */
[----:B0-----:R-:W-:Y:S01]  /*1f20*/  FFMA R28, R9, R4, R25 ;  /* 0x00000004091c7223 */ /* 0x001fe20000000019 */
[----:B------:R-:W-:-:S05]  /*1f30*/  IADD3 R9, PT, PT, R22, 0x960, RZ ;  /* 0x0000096016097810 */ /* 0x000fca0007ffe0ff */
[----:B-1----:R-:W-:-:S05]  /*1f40*/  IMAD.WIDE.U32 R26, R9, 0x4, R12 ;  /* 0x00000004091a7825 */ /* 0x002fca00078e000c */
[----:B------:R0:W3:Y:S01]  /*1f50*/  LDG.E.CONSTANT R9, desc[UR6][R26.64] ;  /* 0x000000061a097981 */ /* 0x0000e2000c1e9900 */
[----:B--2---:R-:W-:Y:S01]  /*1f60*/  FFMA R28, R8, R5, R28 ;  /* 0x00000005081c7223 */ /* 0x004fe2000000001c */
[----:B------:R-:W-:Y:S01]  /*1f70*/  IADD3 R5, PT, PT, R22, 0x9c0, RZ ;  /* 0x000009c016057810 */ /* 0x000fe20007ffe0ff */
[----:B------:R-:W-:-:S04]  /*1f80*/  FFMA R4, R8, R4, R29 ;  /* 0x0000000408047223 */ /* 0x000fc8000000001d */
[----:B0-----:R-:W-:-:S05]  /*1f90*/  IMAD.WIDE.U32 R26, R5, 0x4, R12 ;  /* 0x00000004051a7825 */ /* 0x001fca00078e000c */
[----:B------:R0:W2:Y:S01]  /*1fa0*/  LDG.E.CONSTANT R8, desc[UR6][R26.64] ;  /* 0x000000061a087981 */ /* 0x0000a2000c1e9900 */
[----:B----4-:R-:W-:-:S03]  /*1fb0*/  FFMA R6, R11, R6, R4 ;  /* 0x000000060b067223 */ /* 0x010fc60000000004 */
[----:B------:R-:W1:Y:S01]  /*1fc0*/  LDS.64 R4, [R16+0x148] ;  /* 0x0001480010047984 */ /* 0x000e620000000a00 */
[----:B------:R-:W-:Y:S01]  /*1fd0*/  IADD3 R29, PT, PT, R22, 0xa20, RZ ;  /* 0x00000a20161d7810 */ /* 0x000fe20007ffe0ff */
[----:B------:R-:W-:-:S04]  /*1fe0*/  FFMA R25, R11, R7, R28 ;  /* 0x000000070b197223 */ /* 0x000fc8000000001c */
[----:B0-----:R-:W-:-:S05]  /*1ff0*/  IMAD.WIDE.U32 R26, R29, 0x4, R12 ;  /* 0x000000041d1a7825 */ /* 0x001fca00078e000c */
[----:B------:R-:W4:Y:S01]  /*2000*/  LDG.E.CONSTANT R11, desc[UR6][R26.64] ;  /* 0x000000061a0b7981 */ /* 0x000f22000c1e9900 */
[C---:B------:R-:W-:Y:S01]  /*2010*/  FFMA R7, R21.reuse, R7, R6 ;  /* 0x0000000715077223 */ /* 0x040fe20000000006 */
[-C--:B-1----:R-:W-:Y:S02]  /*2020*/  FFMA R28, R21, R4.reuse, R25 ;  /* 0x00000004151c7223 */ /* 0x082fe40000000019 */
[----:B------:R-:W4:Y:S01]  /*2030*/  LDG.E.CONSTANT R21, desc[UR6][R26.64+0x180] ;  /* 0x000180061a157981 */ /* 0x000f22000c1e9900 */
[C---:B------:R-:W-:Y:S01]  /*2040*/  FFMA R4, R10.reuse, R4, R7 ;  /* 0x000000040a047223 */ /* 0x040fe20000000007 */
[----:B------:R-:W-:Y:S02]  /*2050*/  FFMA R28, R10, R5, R28 ;  /* 0x000000050a1c7223 */ /* 0x000fe4000000001c */
[----:B------:R0:W4:Y:S04]  /*2060*/  LDG.E.CONSTANT R10, desc[UR6][R26.64+0x300] ;  /* 0x000300061a0a7981 */ /* 0x000128000c1e9900 */
[----:B------:R-:W1:Y:S02]  /*2070*/  LDS.64 R6, [R16+0x180] ;  /* 0x0001800010067984 */ /* 0x000e640000000a00 */
[----:B-1----:R-:W-:-:S02]  /*2080*/  FFMA R25, R23, R6, R4 ;  /* 0x0000000617197223 */ /* 0x002fc40000000004 */
[----:B------:R-:W1:Y:S01]  /*2090*/  LDS.64 R4, [R16+0x188] ;  /* 0x0001880010047984 */ /* 0x000e620000000a00 */
[----:B------:R-:W-:Y:S01]  /*20a0*/  IADD3 R6, PT, PT, R22, 0xb40, RZ ;  /* 0x00000b4016067810 */ /* 0x000fe20007ffe0ff */
[----:B------:R-:W-:-:S04]  /*20b0*/  FFMA R29, R23, R7, R28 ;  /* 0x00000007171d7223 */ /* 0x000fc8000000001c */
[----:B0-----:R-:W-:-:S05]  /*20c0*/  IMAD.WIDE.U32 R26, R6, 0x4, R12 ;  /* 0x00000004061a7825 */ /* 0x001fca00078e000c */
[----:B------:R0:W4:Y:S01]  /*20d0*/  LDG.E.CONSTANT R23, desc[UR6][R26.64] ;  /* 0x000000061a177981 */ /* 0x000122000c1e9900 */
[----:B------:R-:W-:-:S03]  /*20e0*/  FFMA R25, R20, R7, R25 ;  /* 0x0000000714197223 */ /* 0x000fc60000000019 */
[----:B------:R-:W0:Y:S01]  /*20f0*/  LDS.64 R6, [R16+0x1c0] ;  /* 0x0001c00010067984 */ /* 0x000e220000000a00 */
[----:B-1----:R-:W-:Y:S01]  /*2100*/  FFMA R28, R20, R4, R29 ;  /* 0x00000004141c7223 */ /* 0x002fe2000000001d */
[----:B------:R-:W-:-:S05]  /*2110*/  IADD3 R29, PT, PT, R22, 0xba0, RZ ;  /* 0x00000ba0161d7810 */ /* 0x000fca0007ffe0ff */
[----:B0-----:R-:W-:Y:S01]  /*2120*/  IMAD.WIDE.U32 R26, R29, 0x4, R12 ;  /* 0x000000041d1a7825 */ /* 0x001fe200078e000c */
[----:B------:R-:W-:-:S03]  /*2130*/  IADD3 R29, PT, PT, R22, 0xc00, RZ ;  /* 0x00000c00161d7810 */ /* 0x000fc60007ffe0ff */
[C---:B------:R-:W-:Y:S01]  /*2140*/  FFMA R25, R19.reuse, R4, R25 ;  /* 0x0000000413197223 */ /* 0x040fe20000000019 */
[----:B------:R-:W-:Y:S01]  /*2150*/  FFMA R28, R19, R5, R28 ;  /* 0x00000005131c7223 */ /* 0x000fe2000000001c */
[----:B------:R-:W4:Y:S01]  /*2160*/  LDG.E.CONSTANT R20, desc[UR6][R26.64] ;  /* 0x000000061a147981 */ /* 0x000f22000c1e9900 */
[----:B------:R-:W-:-:S05]  /*2170*/  IMAD.WIDE.U32 R4, R29, 0x4, R12 ;  /* 0x000000041d047825 */ /* 0x000fca00078e000c */
[----:B------:R0:W4:Y:S04]  /*2180*/  LDG.E.CONSTANT R19, desc[UR6][R4.64] ;  /* 0x0000000604137981 */ /* 0x000128000c1e9900 */
[----:B0-----:R-:W0:Y:S01]  /*2190*/  LDS.64 R4, [R16+0x1c8] ;  /* 0x0001c80010047984 */ /* 0x001e220000000a00 */
[----:B------:R-:W-:Y:S01]  /*21a0*/  IADD3 R29, PT, PT, R22, 0xc60, RZ ;  /* 0x00000c60161d7810 */ /* 0x000fe20007ffe0ff */
[C---:B------:R-:W-:Y:S01]  /*21b0*/  FFMA R6, R18.reuse, R6, R25 ;  /* 0x0000000612067223 */ /* 0x040fe20000000019 */
[----:B------:R-:W-:-:S03]  /*21c0*/  FFMA R25, R18, R7, R28 ;  /* 0x0000000712197223 */ /* 0x000fc6000000001c */
[----:B------:R-:W-:-:S04]  /*21d0*/  IMAD.WIDE.U32 R26, R29, 0x4, R12 ;  /* 0x000000041d1a7825 */ /* 0x000fc800078e000c */
        /* <DEDUP_REMOVED lines=18> */
[C---:B---3--:R-:W-:Y:S01]  /*2300*/  FFMA R29, R9.reuse, R7, R6 ;  /* 0x00000007091d7223 */ /* 0x048fe20000000006 */
[----:B0-----:R-:W-:Y:S01]  /*2310*/  FFMA R25, R9, R4, R25 ;  /* 0x0000000409197223 */ /* 0x001fe20000000019 */
[----:B------:R-:W-:Y:S01]  /*2320*/  IADD3 R9, PT, PT, R22, 0xde0, RZ ;  /* 0x00000de016097810 */ /* 0x000fe20007ffe0ff */
[----:B------:R-:W4:Y:S04]  /*2330*/  LDS.64 R6, [R16+0x240] ;  /* 0x0002400010067984 */ /* 0x000f280000000a00 */
[----:B-1----:R-:W-:-:S05]  /*2340*/  IMAD.WIDE.U32 R26, R9, 0x4, R12 ;  /* 0x00000004091a7825 */ /* 0x002fca00078e000c */
[----:B------:R-:W3:Y:S01]  /*2350*/  LDG.E.CONSTANT R9, desc[UR6][R26.64] ;  /* 0x000000061a097981 */ /* 0x000ee2000c1e9900 */
[----:B--2---:R-:W-:Y:S01]  /*2360*/  FFMA R28, R8, R4, R29 ;  /* 0x00000004081c7223 */ /* 0x004fe2000000001d */
[----:B------:R-:W-:Y:S01]  /*2370*/  IADD3 R29, PT, PT, R22, 0xe40, RZ ;  /* 0x00000e40161d7810 */ /* 0x000fe20007ffe0ff */
[----:B------:R-:W-:-:S04]  /*2380*/  FFMA R25, R8, R5, R25 ;  /* 0x0000000508197223 */ /* 0x000fc80000000019 */
[----:B------:R-:W-:-:S05]  /*2390*/  IMAD.WIDE.U32 R4, R29, 0x4, R12 ;  /* 0x000000041d047825 */ /* 0x000fca00078e000c */
[----:B------:R0:W2:Y:S04]  /*23a0*/  LDG.E.CONSTANT R8, desc[UR6][R4.64] ;  /* 0x0000000604087981 */ /* 0x0000a8000c1e9900 */
[----:B0-----:R-:W0:Y:S01]  /*23b0*/  LDS.64 R4, [R16+0x248] ;  /* 0x0002480010047984 */ /* 0x001e220000000a00 */
[----:B------:R-:W-:Y:S01]  /*23c0*/  IADD3 R29, PT, PT, R22, 0xea0, RZ ;  /* 0x00000ea0161d7810 */ /* 0x000fe20007ffe0ff */
[C---:B----4-:R-:W-:Y:S01]  /*23d0*/  FFMA R6, R11.reuse, R6, R28 ;  /* 0x000000060b067223 */ /* 0x050fe2000000001c */
[----:B------:R-:W-:-:S03]  /*23e0*/  FFMA R25, R11, R7, R25 ;  /* 0x000000070b197223 */ /* 0x000fc60000000019 */
[----:B------:R-:W-:-:S05]  /*23f0*/  IMAD.WIDE.U32 R26, R29, 0x4, R12 ;  /* 0x000000041d1a7825 */ /* 0x000fca00078e000c */
[----:B------:R1:W4:Y:S01]  /*2400*/  LDG.E.CONSTANT R11, desc[UR6][R26.64] ;  /* 0x000000061a0b7981 */ /* 0x000322000c1e9900 */
[----:B------:R-:W-:-:S03]  /*2410*/  FFMA R29, R21, R7, R6 ;  /* 0x00000007151d7223 */ /* 0x000fc60000000006 */
[----:B------:R-:W1:Y:S01]  /*2420*/  LDS.64 R6, [R16+0x280] ;  /* 0x0002800010067984 */ /* 0x000e620000000a00 */
[-C--:B0-----:R-:W-:Y:S01]  /*2430*/  FFMA R25, R21, R4.reuse, R25 ;  /* 0x0000000415197223 */ /* 0x081fe20000000019 */
[----:B------:R-:W-:Y:S01]  /*2440*/  IADD3 R21, PT, PT, R22, 0xf00, RZ ;  /* 0x00000f0016157810 */ /* 0x000fe20007ffe0ff */
[----:B------:R-:W-:-:S04]  /*2450*/  FFMA R28, R10, R4, R29 ;  /* 0x000000040a1c7223 */ /* 0x000fc8000000001d */
[----:B-1----:R-:W-:-:S04]  /*2460*/  IMAD.WIDE.U32 R26, R21, 0x4, R12 ;  /* 0x00000004151a7825 */ /* 0x002fc800078e000c */
[----:B------:R-:W-:Y:S01]  /*2470*/  FFMA R29, R10, R5, R25 ;  /* 0x000000050a1d7223 */ /* 0x000fe20000000019 */
[----:B------:R-:W-:Y:S01]  /*2480*/  IADD3 R10, PT, PT, R22, 0xf60, RZ ;  /* 0x00000f60160a7810 */ /* 0x000fe20007ffe0ff */
[----:B------:R-:W0:Y:S04]  /*2490*/  LDS.64 R4, [R16+0x288] ;  /* 0x0002880010047984 */ /* 0x000e280000000a00 */
[----:B------:R1:W4:Y:S02]  /*24a0*/  LDG.E.CONSTANT R21, desc[UR6][R26.64] ;  /* 0x000000061a157981 */ /* 0x000324000c1e9900 */
[----:B-1----:R-:W-:-:S05]  /*24b0*/  IMAD.WIDE.U32 R26, R10, 0x4, R12 ;  /* 0x000000040a1a7825 */ /* 0x002fca00078e000c */
[----:B------:R1:W4:Y:S01]  /*24c0*/  LDG.E.CONSTANT R10, desc[UR6][R26.64] ;  /* 0x000000061a0a7981 */ /* 0x000322000c1e9900 */
[C---:B------:R-:W-:Y:S01]  /*24d0*/  FFMA R25, R23.reuse, R6, R28 ;  /* 0x0000000617197223 */ /* 0x040fe2000000001c */
[----:B------:R-:W-:Y:S01]  /*24e0*/  IADD3 R6, PT, PT, R22, 0xfc0, RZ ;  /* 0x00000fc016067810 */ /* 0x000fe20007ffe0ff */
[----:B------:R-:W-:-:S04]  /*24f0*/  FFMA R29, R23, R7, R29 ;  /* 0x00000007171d7223 */ /* 0x000fc8000000001d */
[----:B-1----:R-:W-:-:S05]  /*2500*/  IMAD.WIDE.U32 R26, R6, 0x4, R12 ;  /* 0x00000004061a7825 */ /* 0x002fca00078e000c */
[----:B------:R1:W4:Y:S01]  /*2510*/  LDG.E.CONSTANT R23, desc[UR6][R26.64] ;  /* 0x000000061a177981 */ /* 0x000322000c1e9900 */
[----:B0-----:R-:W-:Y:S01]  /*2520*/  FFMA R28, R20, R4, R29 ;  /* 0x00000004141c7223 */ /* 0x001fe2000000001d */
[----:B------:R-:W-:Y:S01]  /*2530*/  IADD3 R29, PT, PT, R22, 0x1020, RZ ;  /* 0x00001020161d7810 */ /* 0x000fe20007ffe0ff */
[----:B------:R-:W-:Y:S02]  /*2540*/  FFMA R25, R20, R7, R25 ;  /* 0x0000000714197223 */ /* 0x000fe40000000019 */
[----:B------:R-:W0:Y:S02]  /*2550*/  LDS.64 R6, [R16+0x2c0] ;  /* 0x0002c00010067984 */ /* 0x000e240000000a00 */
[----:B-1----:R-:W-:Y:S01]  /*2560*/  IMAD.WIDE.U32 R26, R29, 0x4, R12 ;  /* 0x000000041d1a7825 */ /* 0x002fe200078e000c */
[----:B------:R-:W-:-:S03]  /*2570*/  IADD3 R29, PT, PT, R22, 0x1080, RZ ;  /* 0x00001080161d7810 */ /* 0x000fc60007ffe0ff */
[C---:B------:R-:W-:Y:S01]  /*2580*/  FFMA R25, R19.reuse, R4, R25 ;  /* 0x0000000413197223 */ /* 0x040fe20000000019 */
[----:B------:R-:W-:Y:S01]  /*2590*/  FFMA R28, R19, R5, R28 ;  /* 0x00000005131c7223 */ /* 0x000fe2000000001c */
[----:B------:R-:W4:Y:S01]  /*25a0*/  LDG.E.CONSTANT R20, desc[UR6][R26.64] ;  /* 0x000000061a147981 */ /* 0x000f22000c1e9900 */
[----:B------:R-:W-:-:S05]  /*25b0*/  IMAD.WIDE.U32 R4, R29, 0x4, R12 ;  /* 0x000000041d047825 */ /* 0x000fca00078e000c */
[----:B------:R1:W4:Y:S04]  /*25c0*/  LDG.E.CONSTANT R19, desc[UR6][R4.64] ;  /* 0x0000000604137981 */ /* 0x000328000c1e9900 */
[----:B-1----:R-:W1:Y:S01]  /*25d0*/  LDS.64 R4, [R16+0x2c8] ;  /* 0x0002c80010047984 */ /* 0x002e620000000a00 */
[----:B------:R-:W-:-:S05]  /*25e0*/  IADD3 R29, PT, PT, R22, 0x10e0, RZ ;  /* 0x000010e0161d7810 */ /* 0x000fca0007ffe0ff */
[----:B------:R-:W-:-:S04]  /*25f0*/  IMAD.WIDE.U32 R26, R29, 0x4, R12 ;  /* 0x000000041d1a7825 */ /* 0x000fc800078e000c */
[C---:B0-----:R-:W-:Y:S01]  /*2600*/  FFMA R6, R18.reuse, R6, R25 ;  /* 0x0000000612067223 */ /* 0x041fe20000000019 */
[-C--:B------:R-:W-:Y:S02]  /*2610*/  FFMA R25, R18, R7.reuse, R28 ;  /* 0x0000000712197223 */ /* 0x080fe4000000001c */
[----:B------:R0:W4:Y:S01]  /*2620*/  LDG.E.CONSTANT R18, desc[UR6][R26.64] ;  /* 0x000000061a127981 */ /* 0x000122000c1e9900 */
[C---:B------:R-:W-:Y:S01]  /*2630*/  FFMA R29, R17.reuse, R7, R6 ;  /* 0x00000007111d7223 */ /* 0x040fe20000000006 */
[----:B-1----:R-:W-:Y:S01]  /*2640*/  FFMA R28, R17, R4, R25 ;  /* 0x00000004111c7223 */ /* 0x002fe20000000019 */
[----:B------:R-:W-:Y:S01]  /*2650*/  IADD3 R17, PT, PT, R22, 0x1140, RZ ;  /* 0x0000114016117810 */ /* 0x000fe20007ffe0ff */
[----:B------:R-:W1:Y:S04]  /*2660*/  LDS.64 R6, [R16+0x300] ;  /* 0x0003000010067984 */ /* 0x000e680000000a00 */
[----:B0-----:R-:W-:-:S05]  /*2670*/  IMAD.WIDE.U32 R26, R17, 0x4, R12 ;  /* 0x00000004111a7825 */ /* 0x001fca00078e000c */
[----:B------:R0:W4:Y:S01]  /*2680*/  LDG.E.CONSTANT R17, desc[UR6][R26.64] ;  /* 0x000000061a117981 */ /* 0x000122000c1e9900 */
[C---:B------:R-:W-:Y:S01]  /*2690*/  FFMA R25, R15.reuse, R5, R28 ;  /* 0x000000050f197223 */ /* 0x040fe2000000001c */
[----:B------:R-:W-:Y:S01]  /*26a0*/  IADD3 R5, PT, PT, R22, 0x11a0, RZ ;  /* 0x000011a016057810 */ /* 0x000fe20007ffe0ff */
[----:B------:R-:W-:-:S04]  /*26b0*/  FFMA R29, R15, R4, R29 ;  /* 0x000000040f1d7223 */ /* 0x000fc8000000001d */
        /* <DEDUP_REMOVED lines=9> */
[-C--:B0-----:R-:W-:Y:S01]  /*2750*/  FFMA R28, R9, R4.reuse, R25 ;  /* 0x00000004091c7223 */ /* 0x081fe20000000019 */
[----:B------:R-:W-:Y:S01]  /*2760*/  IADD3 R9, PT, PT, R22, 0x1260, RZ ;  /* 0x0000126016097810 */ /* 0x000fe20007ffe0ff */
[----:B------:R-:W4:Y:S01]  /*2770*/  LDS.64 R6, [R16+0x340] ;  /* 0x0003400010067984 */ /* 0x000f220000000a00 */
[C---:B--2---:R-:W-:Y:S01]  /*2780*/  FFMA R25, R8.reuse, R4, R29 ;  /* 0x0000000408197223 */ /* 0x044fe2000000001d */
[----:B-1----:R-:W-:Y:S02]  /*2790*/  FFMA R26, R8, R5, R28 ;  /* 0x00000005081a7223 */ /* 0x002fe4000000001c */
[----:B------:R-:W-:Y:S01]  /*27a0*/  IMAD.WIDE.U32 R4, R9, 0x4, R12 ;  /* 0x0000000409047825 */ /* 0x000fe200078e000c */
[----:B------:R-:W-:-:S04]  /*27b0*/  IADD3 R29, PT, PT, R22, 0x12c0, RZ ;  /* 0x000012c0161d7810 */ /* 0x000fc80007ffe0ff */
[----:B------:R0:W2:Y:S02]  /*27c0*/  LDG.E.CONSTANT R9, desc[UR6][R4.64] ;  /* 0x0000000604097981 */ /* 0x0000a4000c1e9900 */
[----:B0-----:R-:W-:-:S05]  /*27d0*/  IMAD.WIDE.U32 R4, R29, 0x4, R12 ;  /* 0x000000041d047825 */ /* 0x001fca00078e000c */
[----:B------:R0:W3:Y:S04]  /*27e0*/  LDG.E.CONSTANT R8, desc[UR6][R4.64] ;  /* 0x0000000604087981 */ /* 0x0000e8000c1e9900 */
[----:B0-----:R-:W0:Y:S01]  /*27f0*/  LDS.64 R4, [R16+0x348] ;  /* 0x0003480010047984 */ /* 0x001e220000000a00 */
[C---:B----4-:R-:W-:Y:S01]  /*2800*/  FFMA R6, R11.reuse, R6, R25 ;  /* 0x000000060b067223 */ /* 0x050fe20000000019 */
[----:B------:R-:W-:Y:S01]  /*2810*/  IADD3 R27, PT, PT, R22, 0x1320, RZ ;  /* 0x00001320161b7810 */ /* 0x000fe20007ffe0ff */
[----:B------:R-:W-:-:S04]  /*2820*/  FFMA R25, R11, R7, R26 ;  /* 0x000000070b197223 */ /* 0x000fc8000000001a */
[----:B------:R-:W-:-:S05]  /*2830*/  IMAD.WIDE.U32 R26, R27, 0x4, R12 ;  /* 0x000000041b1a7825 */ /* 0x000fca00078e000c */
[----:B------:R1:W4:Y:S01]  /*2840*/  LDG.E.CONSTANT R11, desc[UR6][R26.64] ;  /* 0x000000061a0b7981 */ /* 0x000322000c1e9900 */
[----:B------:R-:W-:-:S03]  /*2850*/  FFMA R29, R21, R7, R6 ;  /* 0x00000007151d7223 */ /* 0x000fc60000000006 */
[----:B------:R-:W1:Y:S01]  /*2860*/  LDS.64 R6, [R16+0x380] ;  /* 0x0003800010067984 */ /* 0x000e620000000a00 */
[----:B0-----:R-:W-:Y:S01]  /*2870*/  FFMA R28, R21, R4, R25 ;  /* 0x00000004151c7223 */ /* 0x001fe20000000019 */
[----:B------:R-:W-:-:S05]  /*2880*/  IADD3 R21, PT, PT, R22, 0x1380, RZ ;  /* 0x0000138016157810 */ /* 0x000fca0007ffe0ff */
[----:B-1----:R-:W-:-:S04]  /*2890*/  IMAD.WIDE.U32 R26, R21, 0x4, R12 ;  /* 0x00000004151a7825 */ /* 0x002fc800078e000c */
[----:B------:R-:W-:Y:S01]  /*28a0*/  FFMA R28, R10, R5, R28 ;  /* 0x000000050a1c7223 */ /* 0x000fe2000000001c */
[----:B------:R-:W-:Y:S01]  /*28b0*/  IADD3 R5, PT, PT, R22, 0x13e0, RZ ;  /* 0x000013e016057810 */ /* 0x000fe20007ffe0ff */
[----:B------:R0:W4:Y:S01]  /*28c0*/  LDG.E.CONSTANT R21, desc[UR6][R26.64] ;  /* 0x000000061a157981 */ /* 0x000122000c1e9900 */
[----:B------:R-:W-:-:S03]  /*28d0*/  FFMA R4, R10, R4, R29 ;  /* 0x000000040a047223 */ /* 0x000fc6000000001d */
[----:B0-----:R-:W-:-:S05]  /*28e0*/  IMAD.WIDE.U32 R26, R5, 0x4, R12 ;  /* 0x00000004051a7825 */ /* 0x001fca00078e000c */
[----:B------:R0:W4:Y:S01]  /*28f0*/  LDG.E.CONSTANT R10, desc[UR6][R26.64] ;  /* 0x000000061a0a7981 */ /* 0x000122000c1e9900 */
[----:B------:R-:W-:Y:S01]  /*2900*/  FFMA R25, R23, R6, R4 ;  /* 0x0000000617197223 */ /* 0x000fe20000000004 */
[----:B------:R-:W-:Y:S02]  /*2910*/  IADD3 R6, PT, PT, R22, 0x1440, RZ ;  /* 0x0000144016067810 */ /* 0x000fe40007ffe0ff */
[----:B------:R-:W1:Y:S03]  /*2920*/  LDS.64 R4, [R16+0x388] ;  /* 0x0003880010047984 */ /* 0x000e660000000a00 */
[----:B0-----:R-:W-:-:S04]  /*2930*/  IMAD.WIDE.U32 R26, R6, 0x4, R12 ;  /* 0x00000004061a7825 */ /* 0x001fc800078e000c */
[-C--:B------:R-:W-:Y:S02]  /*2940*/  FFMA R29, R23, R7.reuse, R28 ;  /* 0x00000007171d7223 */ /* 0x080fe4000000001c */
[----:B------:R-:W4:Y:S01]  /*2950*/  LDG.E.CONSTANT R23, desc[UR6][R26.64] ;  /* 0x000000061a177981 */ /* 0x000f22000c1e9900 */
[C---:B------:R-:W-:Y:S01]  /*2960*/  FFMA R6, R20.reuse, R7, R25 ;  /* 0x0000000714067223 */ /* 0x040fe20000000019 */
[----:B-1----:R-:W-:-:S03]  /*2970*/  FFMA R20, R20, R4, R29 ;  /* 0x0000000414147223 */ /* 0x002fc6000000001d */
[C---:B------:R-:W-:Y:S01]  /*2980*/  FFMA R29, R19.reuse, R4, R6 ;  /* 0x00000004131d7223 */ /* 0x040fe20000000006 */
[----:B------:R-:W-:Y:S01]  /*2990*/  FFMA R25, R19, R5, R20 ;  /* 0x0000000513197223 */ /* 0x000fe20000000014 */
[----:B------:R-:W0:Y:S04]  /*29a0*/  LDS.64 R6, [R16+0x3c0] ;  /* 0x0003c00010067984 */ /* 0x000e280000000a00 */
[----:B------:R-:W4:Y:S04]  /*29b0*/  LDG.E.CONSTANT R20, desc[UR6][R26.64+0x180] ;  /* 0x000180061a147981 */ /* 0x000f28000c1e9900 */
[----:B------:R-:W1:Y:S04]  /*29c0*/  LDS.64 R4, [R16+0x3c8] ;  /* 0x0003c80010047984 */ /* 0x000e680000000a00 */
[----:B------:R0:W4:Y:S02]  /*29d0*/  LDG.E.CONSTANT R19, desc[UR6][R26.64+0x300] ;  /* 0x000300061a137981 */ /* 0x000124000c1e9900 */
[----:B0-----:R-:W-:Y:S01]  /*29e0*/  FFMA R6, R18, R6, R29 ;  /* 0x0000000612067223 */ /* 0x001fe2000000001d */
[----:B------:R-:W-:Y:S01]  /*29f0*/  IADD3 R29, PT, PT, R22, 0x1560, RZ ;  /* 0x00001560161d7810 */ /* 0x000fe20007ffe0ff */
[----:B------:R-:W-:-:S04]  /*2a00*/  FFMA R25, R18, R7, R25 ;  /* 0x0000000712197223 */ /* 0x000fc80000000019 */
[----:B------:R-:W-:-:S05]  /*2a10*/  IMAD.WIDE.U32 R26, R29, 0x4, R12 ;  /* 0x000000041d1a7825 */ /* 0x000fca00078e000c */
[----:B------:R0:W4:Y:S01]  /*2a20*/  LDG.E.CONSTANT R18, desc[UR6][R26.64] ;  /* 0x000000061a127981 */ /* 0x000122000c1e9900 */
[C---:B------:R-:W-:Y:S01]  /*2a30*/  FFMA R29, R17.reuse, R7, R6 ;  /* 0x00000007111d7223 */ /* 0x040fe20000000006 */
[----:B-1----:R-:W-:Y:S01]  /*2a40*/  FFMA R28, R17, R4, R25 ;  /* 0x00000004111c7223 */ /* 0x002fe20000000019 */
[----:B------:R-:W-:Y:S01]  /*2a50*/  IADD3 R17, PT, PT, R22, 0x15c0, RZ ;  /* 0x000015c016117810 */ /* 0x000fe20007ffe0ff */
[----:B------:R-:W1:Y:S04]  /*2a60*/  LDS.64 R6, [R16+0x400] ;  /* 0x0004000010067984 */ /* 0x000e680000000a00 */
[----:B0-----:R-:W-:-:S05]  /*2a70*/  IMAD.WIDE.U32 R26, R17, 0x4, R12 ;  /* 0x00000004111a7825 */ /* 0x001fca00078e000c */
[----:B------:R-:W4:Y:S01]  /*2a80*/  LDG.E.CONSTANT R17, desc[UR6][R26.64] ;  /* 0x000000061a117981 */ /* 0x000f22000c1e9900 */
[C---:B------:R-:W-:Y:S01]  /*2a90*/  FFMA R25, R15.reuse, R4, R29 ;  /* 0x000000040f197223 */ /* 0x040fe2000000001d */
[----:B------:R-:W-:Y:S01]  /*2aa0*/  IADD3 R29, PT, PT, R22, 0x1620, RZ ;  /* 0x00001620161d7810 */ /* 0x000fe20007ffe0ff */
[----:B------:R-:W-:-:S04]  /*2ab0*/  FFMA R28, R15, R5, R28 ;  /* 0x000000050f1c7223 */ /* 0x000fc8000000001c */
[----:B------:R-:W-:-:S05]  /*2ac0*/  IMAD.WIDE.U32 R4, R29, 0x4, R12 ;  /* 0x000000041d047825 */ /* 0x000fca00078e000c */
[----:B------:R0:W4:Y:S04]  /*2ad0*/  LDG.E.CONSTANT R15, desc[UR6][R4.64] ;  /* 0x00000006040f7981 */ /* 0x000128000c1e9900 */
[----:B0-----:R-:W0:Y:S01]  /*2ae0*/  LDS.64 R4, [R16+0x408] ;  /* 0x0004080010047984 */ /* 0x001e220000000a00 */
[----:B------:R-:W-:-:S05]  /*2af0*/  IADD3 R29, PT, PT, R22, 0x1680, RZ ;  /* 0x00001680161d7810 */ /* 0x000fca0007ffe0ff */
[----:B------:R-:W-:-:S04]  /*2b00*/  IMAD.WIDE.U32 R26, R29, 0x4, R12 ;  /* 0x000000041d1a7825 */ /* 0x000fc800078e000c */
[C---:B-1----:R-:W-:Y:S01]  /*2b10*/  FFMA R6, R14.reuse, R6, R25 ;  /* 0x000000060e067223 */ /* 0x042fe20000000019 */
[-C--:B------:R-:W-:Y:S02]  /*2b20*/  FFMA R25, R14, R7.reuse, R28 ;  /* 0x000000070e197223 */ /* 0x080fe4000000001c */
[----:B------:R1:W4:Y:S01]  /*2b30*/  LDG.E.CONSTANT R14, desc[UR6][R26.64] ;  /* 0x000000061a0e7981 */ /* 0x000322000c1e9900 */
[C---:B--2---:R-:W-:Y:S01]  /*2b40*/  FFMA R29, R9.reuse, R7, R6 ;  /* 0x00000007091d7223 */ /* 0x044fe20000000006 */
[----:B0-----:R-:W-:Y:S01]  /*2b50*/  FFMA R25, R9, R4, R25 ;  /* 0x0000000409197223 */ /* 0x001fe20000000019 */
[----:B------:R-:W-:Y:S01]  /*2b60*/  IADD3 R9, PT, PT, R22, 0x16e0, RZ ;  /* 0x000016e016097810 */ /* 0x000fe20007ffe0ff */
[----:B------:R-:W4:Y:S04]  /*2b70*/  LDS.64 R6, [R16+0x440] ;  /* 0x0004400010067984 */ /* 0x000f280000000a00 */
[----:B-1----:R-:W-:-:S05]  /*2b80*/  IMAD.WIDE.U32 R26, R9, 0x4, R12 ;  /* 0x00000004091a7825 */ /* 0x002fca00078e000c */
[----:B------:R-:W2:Y:S01]  /*2b90*/  LDG.E.CONSTANT R9, desc[UR6][R26.64] ;  /* 0x000000061a097981 */ /* 0x000ea2000c1e9900 */
[----:B---3--:R-:W-:Y:S01]  /*2ba0*/  FFMA R28, R8, R4, R29 ;  /* 0x00000004081c7223 */ /* 0x008fe2000000001d */
[----:B------:R-:W-:Y:S01]  /*2bb0*/  IADD3 R29, PT, PT, R22, 0x1740, RZ ;  /* 0x00001740161d7810 */ /* 0x000fe20007ffe0ff */
[----:B------:R-:W-:-:S04]  /*2bc0*/  FFMA R25, R8, R5, R25 ;  /* 0x0000000508197223 */ /* 0x000fc80000000019 */
[----:B------:R-:W-:-:S05]  /*2bd0*/  IMAD.WIDE.U32 R4, R29, 0x4, R12 ;  /* 0x000000041d047825 */ /* 0x000fca00078e000c */
[----:B------:R0:W3:Y:S04]  /*2be0*/  LDG.E.CONSTANT R8, desc[UR6][R4.64] ;  /* 0x0000000604087981 */ /* 0x0000e8000c1e9900 */
[----:B0-----:R-:W0:Y:S01]  /*2bf0*/  LDS.64 R4, [R16+0x448] ;  /* 0x0004480010047984 */ /* 0x001e220000000a00 */
[----:B------:R-:W-:Y:S01]  /*2c00*/  IADD3 R29, PT, PT, R22, 0x17a0, RZ ;  /* 0x000017a0161d7810 */ /* 0x000fe20007ffe0ff */
[C---:B----4-:R-:W-:Y:S01]  /*2c10*/  FFMA R6, R11.reuse, R6, R28 ;  /* 0x000000060b067223 */ /* 0x050fe2000000001c */
[----:B------:R-:W-:-:S03]  /*2c20*/  FFMA R25, R11, R7, R25 ;  /* 0x000000070b197223 */ /* 0x000fc60000000019 */
[----:B------:R-:W-:-:S05]  /*2c30*/  IMAD.WIDE.U32 R26, R29, 0x4, R12 ;  /* 0x000000041d1a7825 */ /* 0x000fca00078e000c */
[----:B------:R1:W4:Y:S01]  /*2c40*/  LDG.E.CONSTANT R11, desc[UR6][R26.64] ;  /* 0x000000061a0b7981 */ /* 0x000322000c1e9900 */
[C---:B------:R-:W-:Y:S01]  /*2c50*/  FFMA R29, R21.reuse, R7, R6 ;  /* 0x00000007151d7223 */ /* 0x040fe20000000006 */
[----:B0-----:R-:W-:Y:S01]  /*2c60*/  FFMA R25, R21, R4, R25 ;  /* 0x0000000415197223 */ /* 0x001fe20000000019 */
[----:B------:R-:W-:Y:S01]  /*2c70*/  IADD3 R21, PT, PT, R22, 0x1800, RZ ;  /* 0x0000180016157810 */ /* 0x000fe20007ffe0ff */
[----:B------:R-:W0:Y:S04]  /*2c80*/  LDS.64 R6, [R16+0x480] ;  /* 0x0004800010067984 */ /* 0x000e280000000a00 */
[----:B-1----:R-:W-:-:S05]  /*2c90*/  IMAD.WIDE.U32 R26, R21, 0x4, R12 ;  /* 0x00000004151a7825 */ /* 0x002fca00078e000c */
[----:B------:R1:W4:Y:S01]  /*2ca0*/  LDG.E.CONSTANT R21, desc[UR6][R26.64] ;  /* 0x000000061a157981 */ /* 0x000322000c1e9900 */
[C---:B------:R-:W-:Y:S01]  /*2cb0*/  FFMA R28, R10.reuse, R4, R29 ;  /* 0x000000040a1c7223 */ /* 0x040fe2000000001d */
[----:B------:R-:W-:Y:S01]  /*2cc0*/  FFMA R29, R10, R5, R25 ;  /* 0x000000050a1d7223 */ /* 0x000fe20000000019 */
[----:B------:R-:W-:Y:S01]  /*2cd0*/  IADD3 R10, PT, PT, R22, 0x1860, RZ ;  /* 0x00001860160a7810 */ /* 0x000fe20007ffe0ff */
[----:B------:R-:W0:Y:S04]  /*2ce0*/  LDS.64 R4, [R16+0x488] ;  /* 0x0004880010047984 */ /* 0x000e280000000a00 */
[----:B-1----:R-:W-:-:S05]  /*2cf0*/  IMAD.WIDE.U32 R26, R10, 0x4, R12 ;  /* 0x000000040a1a7825 */ /* 0x002fca00078e000c */
[----:B------:R1:W4:Y:S01]  /*2d00*/  LDG.E.CONSTANT R10, desc[UR6][R26.64] ;  /* 0x000000061a0a7981 */ /* 0x000322000c1e9900 */
[C---:B0-----:R-:W-:Y:S01]  /*2d10*/  FFMA R25, R23.reuse, R6, R28 ;  /* 0x0000000617197223 */ /* 0x041fe2000000001c */
[----:B------:R-:W-:Y:S01]  /*2d20*/  IADD3 R6, PT, PT, R22, 0x18c0, RZ ;  /* 0x000018c016067810 */ /* 0x000fe20007ffe0ff */
[----:B------:R-:W-:-:S04]  /*2d30*/  FFMA R29, R23, R7, R29 ;  /* 0x00000007171d7223 */ /* 0x000fc8000000001d */
[----:B-1----:R-:W-:-:S05]  /*2d40*/  IMAD.WIDE.U32 R26, R6, 0x4, R12 ;  /* 0x00000004061a7825 */ /* 0x002fca00078e000c */
[----:B------:R0:W4:Y:S01]  /*2d50*/  LDG.E.CONSTANT R23, desc[UR6][R26.64] ;  /* 0x000000061a177981 */ /* 0x000122000c1e9900 */
[----:B------:R-:W-:Y:S01]  /*2d60*/  FFMA R28, R20, R4, R29 ;  /* 0x00000004141c7223 */ /* 0x000fe2000000001d */
[----:B------:R-:W-:Y:S01]  /*2d70*/  IADD3 R29, PT, PT, R22, 0x1920, RZ ;  /* 0x00001920161d7810 */ /* 0x000fe20007ffe0ff */
[----:B------:R-:W-:Y:S02]  /*2d80*/  FFMA R25, R20, R7, R25 ;  /* 0x0000000714197223 */ /* 0x000fe40000000019 */
[----:B------:R-:W1:Y:S02]  /*2d90*/  LDS.64 R6, [R16+0x4c0] ;  /* 0x0004c00010067984 */ /* 0x000e640000000a00 */
        /* <DEDUP_REMOVED lines=13> */
[C---:B------:R-:W-:Y:S01]  /*2e70*/  FFMA R29, R17.reuse, R7, R6 ;  /* 0x00000007111d7223 */ /* 0x040fe20000000006 */
[----:B0-----:R-:W-:Y:S01]  /*2e80*/  FFMA R28, R17, R4, R25 ;  /* 0x00000004111c7223 */ /* 0x001fe20000000019 */
[----:B------:R-:W-:Y:S01]  /*2e90*/  IADD3 R17, PT, PT, R22, 0x1a40, RZ ;  /* 0x00001a4016117810 */ /* 0x000fe20007ffe0ff */
[----:B------:R-:W0:Y:S04]  /*2ea0*/  LDS.64 R6, [R16+0x500] ;  /* 0x0005000010067984 */ /* 0x000e280000000a00 */
[----:B-1----:R-:W-:-:S05]  /*2eb0*/  IMAD.WIDE.U32 R26, R17, 0x4, R12 ;  /* 0x00000004111a7825 */ /* 0x002fca00078e000c */
[----:B------:R-:W4:Y:S01]  /*2ec0*/  LDG.E.CONSTANT R17, desc[UR6][R26.64] ;  /* 0x000000061a117981 */ /* 0x000f22000c1e9900 */
[C---:B------:R-:W-:Y:S01]  /*2ed0*/  FFMA R25, R15.reuse, R4, R29 ;  /* 0x000000040f197223 */ /* 0x040fe2000000001d */
[----:B------:R-:W-:Y:S01]  /*2ee0*/  IADD3 R29, PT, PT, R22, 0x1aa0, RZ ;  /* 0x00001aa0161d7810 */ /* 0x000fe20007ffe0ff */
[----:B------:R-:W-:-:S04]  /*2ef0*/  FFMA R28, R15, R5, R28 ;  /* 0x000000050f1c7223 */ /* 0x000fc8000000001c */
[----:B------:R-:W-:-:S05]  /*2f00*/  IMAD.WIDE.U32 R4, R29, 0x4, R12 ;  /* 0x000000041d047825 */ /* 0x000fca00078e000c */
[----:B------:R1:W4:Y:S04]  /*2f10*/  LDG.E.CONSTANT R15, desc[UR6][R4.64] ;  /* 0x00000006040f7981 */ /* 0x000328000c1e9900 */
[----:B-1----:R-:W1:Y:S01]  /*2f20*/  LDS.64 R4, [R16+0x508] ;  /* 0x0005080010047984 */ /* 0x002e620000000a00 */
[----:B------:R-:W-:-:S05]  /*2f30*/  IADD3 R29, PT, PT, R22, 0x1b00, RZ ;  /* 0x00001b00161d7810 */ /* 0x000fca0007ffe0ff */
[----:B------:R-:W-:-:S04]  /*2f40*/  IMAD.WIDE.U32 R26, R29, 0x4, R12 ;  /* 0x000000041d1a7825 */ /* 0x000fc800078e000c */
[C---:B0-----:R-:W-:Y:S01]  /*2f50*/  FFMA R6, R14.reuse, R6, R25 ;  /* 0x000000060e067223 */ /* 0x041fe20000000019 */
[-C--:B------:R-:W-:Y:S02]  /*2f60*/  FFMA R25, R14, R7.reuse, R28 ;  /* 0x000000070e197223 */ /* 0x080fe4000000001c */
[----:B------:R-:W4:Y:S01]  /*2f70*/  LDG.E.CONSTANT R14, desc[UR6][R26.64] ;  /* 0x000000061a0e7981 */ /* 0x000f22000c1e9900 */
[----:B------:R-:W-:Y:S01]  /*2f80*/  IADD3 R29, PT, PT, R22, 0x1bc0, RZ ;  /* 0x00001bc0161d7810 */ /* 0x000fe20007ffe0ff */
[C---:B--2---:R-:W-:Y:S01]  /*2f90*/  FFMA R7, R9.reuse, R7, R6 ;  /* 0x0000000709077223 */ /* 0x044fe20000000006 */
[-C--:B-1----:R-:W-:Y:S02]  /*2fa0*/  FFMA R25, R9, R4.reuse, R25 ;  /* 0x0000000409197223 */ /* 0x082fe40000000019 */
[----:B------:R-:W2:Y:S01]  /*2fb0*/  LDG.E.CONSTANT R9, desc[UR6][R26.64+0x180] ;  /* 0x000180061a097981 */ /* 0x000ea2000c1e9900 */
[C---:B---3--:R-:W-:Y:S01]  /*2fc0*/  FFMA R28, R8.reuse, R4, R7 ;  /* 0x00000004081c7223 */ /* 0x048fe20000000007 */
[----:B------:R-:W-:Y:S01]  /*2fd0*/  FFMA R25, R8, R5, R25 ;  /* 0x0000000508197223 */ /* 0x000fe20000000019 */
[----:B------:R-:W-:Y:S01]  /*2fe0*/  IMAD.WIDE.U32 R4, R29, 0x4, R12 ;  /* 0x000000041d047825 */ /* 0x000fe200078e000c */
[----:B------:R-:W4:Y:S04]  /*2ff0*/  LDS.64 R6, [R16+0x540] ;  /* 0x0005400010067984 */ /* 0x000f280000000a00 */
[----:B------:R0:W3:Y:S04]  /*3000*/  LDG.E.CONSTANT R8, desc[UR6][R4.64] ;  /* 0x0000000604087981 */ /* 0x0000e8000c1e9900 */
[----:B0-----:R-:W0:Y:S01]  /*3010*/  LDS.64 R4, [R16+0x548] ;  /* 0x0005480010047984 */ /* 0x001e220000000a00 */
[----:B------:R-:W-:-:S05]  /*3020*/  IADD3 R29, PT, PT, R22, 0x1c20, RZ ;  /* 0x00001c20161d7810 */ /* 0x000fca0007ffe0ff */
[----:B------:R-:W-:-:S04]  /*3030*/  IMAD.WIDE.U32 R26, R29, 0x4, R12 ;  /* 0x000000041d1a7825 */ /* 0x000fc800078e000c */
[C---:B----4-:R-:W-:Y:S01]  /*3040*/  FFMA R6, R11.reuse, R6, R28 ;  /* 0x000000060b067223 */ /* 0x050fe2000000001c */
[-C--:B------:R-:W-:Y:S02]  /*3050*/  FFMA R25, R11, R7.reuse, R25 ;  /* 0x000000070b197223 */ /* 0x080fe40000000019 */
[----:B------:R1:W4:Y:S01]  /*3060*/  LDG.E.CONSTANT R11, desc[UR6][R26.64] ;  /* 0x000000061a0b7981 */ /* 0x000322000c1e9900 */
[C---:B------:R-:W-:Y:S01]  /*3070*/  FFMA R29, R21.reuse, R7, R6 ;  /* 0x00000007151d7223 */ /* 0x040fe20000000006 */
[----:B0-----:R-:W-:Y:S01]  /*3080*/  FFMA R28, R21, R4, R25 ;  /* 0x00000004151c7223 */ /* 0x001fe20000000019 */
[----:B------:R-:W-:Y:S01]  /*3090*/  IADD3 R21, PT, PT, R22, 0x1c80, RZ ;  /* 0x00001c8016157810 */ /* 0x000fe20007ffe0ff */
[----:B------:R-:W0:Y:S04]  /*30a0*/  LDS.64 R6, [R16+0x580] ;  /* 0x0005800010067984 */ /* 0x000e280000000a00 */
[----:B-1----:R-:W-:-:S05]  /*30b0*/  IMAD.WIDE.U32 R26, R21, 0x4, R12 ;  /* 0x00000004151a7825 */ /* 0x002fca00078e000c */
[----:B------:R1:W4:Y:S01]  /*30c0*/  LDG.E.CONSTANT R21, desc[UR6][R26.64] ;  /* 0x000000061a157981 */ /* 0x000322000c1e9900 */
[----:B------:R-:W-:Y:S01]  /*30d0*/  FFMA R4, R10, R4, R29 ;  /* 0x000000040a047223 */ /* 0x000fe2000000001d */
[----:B------:R-:W-:Y:S01]  /*30e0*/  IADD3 R29, PT, PT, R22, 0x1ce0, RZ ;  /* 0x00001ce0161d7810 */ /* 0x000fe20007ffe0ff */
[----:B------:R-:W-:-:S04]  /*30f0*/  FFMA R28, R10, R5, R28 ;  /* 0x000000050a1c7223 */ /* 0x000fc8000000001c */
[----:B-1----:R-:W-:-:S05]  /*3100*/  IMAD.WIDE.U32 R26, R29, 0x4, R12 ;  /* 0x000000041d1a7825 */ /* 0x002fca00078e000c */
[----:B------:R1:W4:Y:S01]  /*3110*/  LDG.E.CONSTANT R10, desc[UR6][R26.64] ;  /* 0x000000061a0a7981 */ /* 0x000322000c1e9900 */
[----:B0-----:R-:W-:-:S03]  /*3120*/  FFMA R25, R23, R6, R4 ;  /* 0x0000000617197223 */ /* 0x001fc60000000004 */
[----:B------:R-:W0:Y:S01]  /*3130*/  LDS.64 R4, [R16+0x588] ;  /* 0x0005880010047984 */ /* 0x000e220000000a00 */
[----:B------:R-:W-:Y:S01]  /*3140*/  IADD3 R6, PT, PT, R22, 0x1d40, RZ ;  /* 0x00001d4016067810 */ /* 0x000fe20007ffe0ff */
[----:B------:R-:W-:-:S04]  /*3150*/  FFMA R29, R23, R7, R28 ;  /* 0x00000007171d7223 */ /* 0x000fc8000000001c */
[----:B-1----:R-:W-:-:S05]  /*3160*/  IMAD.WIDE.U32 R26, R6, 0x4, R12 ;  /* 0x00000004061a7825 */ /* 0x002fca00078e000c */
[----:B------:R1:W4:Y:S01]  /*3170*/  LDG.E.CONSTANT R23, desc[UR6][R26.64] ;  /* 0x000000061a177981 */ /* 0x000322000c1e9900 */
[----:B------:R-:W-:-:S03]  /*3180*/  FFMA R25, R20, R7, R25 ;  /* 0x0000000714197223 */ /* 0x000fc60000000019 */
[----:B------:R-:W1:Y:S01]  /*3190*/  LDS.64 R6, [R16+0x5c0] ;  /* 0x0005c00010067984 */ /* 0x000e620000000a00 */
[----:B0-----:R-:W-:Y:S01]  /*31a0*/  FFMA R28, R20, R4, R29 ;  /* 0x00000004141c7223 */ /* 0x001fe2000000001d */
[----:B------:R-:W-:-:S05]  /*31b0*/  IADD3 R29, PT, PT, R22, 0x1da0, RZ ;  /* 0x00001da0161d7810 */ /* 0x000fca0007ffe0ff */
[----:B-1----:R-:W-:Y:S01]  /*31c0*/  IMAD.WIDE.U32 R26, R29, 0x4, R12 ;  /* 0x000000041d1a7825 */ /* 0x002fe200078e000c */
        /* <DEDUP_REMOVED lines=8> */
[----:B------:R-:W-:-:S04]  /*3250*/  FFMA R6, R18, R6, R25 ;  /* 0x0000000612067223 */ /* 0x000fc80000000019 */
[----:B------:R-:W-:-:S04]  /*3260*/  IMAD.WIDE.U32 R26, R29, 0x4, R12 ;  /* 0x000000041d1a7825 */ /* 0x000fc800078e000c */
[-C--:B------:R-:W-:Y:S02]  /*3270*/  FFMA R25, R18, R7.reuse, R28 ;  /* 0x0000000712197223 */ /* 0x080fe4000000001c */
[----:B------:R-:W4:Y:S01]  /*3280*/  LDG.E.CONSTANT R18, desc[UR6][R26.64] ;  /* 0x000000061a127981 */ /* 0x000f22000c1e9900 */
[----:B------:R-:W-:-:S04]  /*3290*/  FFMA R6, R17, R7, R6 ;  /* 0x0000000711067223 */ /* 0x000fc80000000006 */
[-C--:B0-----:R-:W-:Y:S02]  /*32a0*/  FFMA R29, R15, R4.reuse, R6 ;  /* 0x000000040f1d7223 */ /* 0x081fe40000000006 */
[----:B------:R-:W0:Y:S01]  /*32b0*/  LDS.64 R6, [R16+0x600] ;  /* 0x0006000010067984 */ /* 0x000e220000000a00 */
[----:B------:R-:W-:-:S03]  /*32c0*/  FFMA R28, R17, R4, R25 ;  /* 0x00000004111c7223 */ /* 0x000fc60000000019 */
[----:B------:R-:W4:Y:S01]  /*32d0*/  LDG.E.CONSTANT R17, desc[UR6][R26.64+0x180] ;  /* 0x000180061a117981 */ /* 0x000f22000c1e9900 */
[----:B------:R-:W-:-:S03]  /*32e0*/  FFMA R25, R15, R5, R28 ;  /* 0x000000050f197223 */ /* 0x000fc6000000001c */
[----:B------:R-:W1:Y:S04]  /*32f0*/  LDS.64 R4, [R16+0x608] ;  /* 0x0006080010047984 */ /* 0x000e680000000a00 */
[----:B------:R0:W4:Y:S02]  /*3300*/  LDG.E.CONSTANT R15, desc[UR6][R26.64+0x300] ;  /* 0x000300061a0f7981 */ /* 0x000124000c1e9900 */
[----:B0-----:R-:W-:Y:S01]  /*3310*/  FFMA R6, R14, R6, R29 ;  /* 0x000000060e067223 */ /* 0x001fe2000000001d */
[----:B------:R-:W-:Y:S01]  /*3320*/  IADD3 R29, PT, PT, R22, 0x1f80, RZ ;  /* 0x00001f80161d7810 */ /* 0x000fe20007ffe0ff */
[----:B------:R-:W-:-:S04]  /*3330*/  FFMA R25, R14, R7, R25 ;  /* 0x000000070e197223 */ /* 0x000fc80000000019 */
[----:B------:R-:W-:-:S05]  /*3340*/  IMAD.WIDE.U32 R26, R29, 0x4, R12 ;  /* 0x000000041d1a7825 */ /* 0x000fca00078e000c */
[----:B------:R3:W4:Y:S01]  /*3350*/  LDG.E.CONSTANT R14, desc[UR6][R26.64] ;  /* 0x000000061a0e7981 */ /* 0x000722000c1e9900 */
[C---:B--2---:R-:W-:Y:S01]  /*3360*/  FFMA R29, R9.reuse, R7, R6 ;  /* 0x00000007091d7223 */ /* 0x044fe20000000006 */
[-C--:B-1----:R-:W-:Y:S01]  /*3370*/  FFMA R28, R9, R4.reuse, R25 ;  /* 0x00000004091c7223 */ /* 0x082fe20000000019 */
[----:B------:R-:W-:Y:S01]  /*3380*/  IADD3 R9, PT, PT, R22, 0x1fe0, RZ ;  /* 0x00001fe016097810 */ /* 0x000fe20007ffe0ff */
[----:B------:R-:W4:Y:S01]  /*3390*/  LDS.64 R6, [R16+0x640] ;  /* 0x0006400010067984 */ /* 0x000f220000000a00 */
[C---:B---3--:R-:W-:Y:S01]  /*33a0*/  FFMA R26, R8.reuse, R4, R29 ;  /* 0x00000004081a7223 */ /* 0x048fe2000000001d */
[----:B------:R-:W-:Y:S02]  /*33b0*/  FFMA R25, R8, R5, R28 ;  /* 0x0000000508197223 */ /* 0x000fe4000000001c */
[----:B------:R-:W-:Y:S01]  /*33c0*/  IMAD.WIDE.U32 R4, R9, 0x4, R12 ;  /* 0x0000000409047825 */ /* 0x000fe200078e000c */
[----:B------:R-:W-:-:S04]  /*33d0*/  IADD3 R29, PT, PT, R22, 0x2040, RZ ;  /* 0x00002040161d7810 */ /* 0x000fc80007ffe0ff */
[----:B------:R0:W2:Y:S02]  /*33e0*/  LDG.E.CONSTANT R9, desc[UR6][R4.64] ;  /* 0x0000000604097981 */ /* 0x0000a4000c1e9900 */
[----:B0-----:R-:W-:-:S05]  /*33f0*/  IMAD.WIDE.U32 R4, R29, 0x4, R12 ;  /* 0x000000041d047825 */ /* 0x001fca00078e000c */
[----:B------:R0:W3:Y:S04]  /*3400*/  LDG.E.CONSTANT R8, desc[UR6][R4.64] ;  /* 0x0000000604087981 */ /* 0x0000e8000c1e9900 */
[----:B0-----:R-:W0:Y:S01]  /*3410*/  LDS.64 R4, [R16+0x648] ;  /* 0x0006480010047984 */ /* 0x001e220000000a00 */
[----:B------:R-:W-:Y:S01]  /*3420*/  IADD3 R27, PT, PT, R22, 0x20a0, RZ ;  /* 0x000020a0161b7810 */ /* 0x000fe20007ffe0ff */
[----:B----4-:R-:W-:-:S04]  /*3430*/  FFMA R6, R11, R6, R26 ;  /* 0x000000060b067223 */ /* 0x010fc8000000001a */
[----:B------:R-:W-:-:S04]  /*3440*/  IMAD.WIDE.U32 R26, R27, 0x4, R12 ;  /* 0x000000041b1a7825 */ /* 0x000fc800078e000c */
[-C--:B------:R-:W-:Y:S02]  /*3450*/  FFMA R25, R11, R7.reuse, R25 ;  /* 0x000000070b197223 */ /* 0x080fe40000000019 */
[----:B------:R1:W4:Y:S01]  /*3460*/  LDG.E.CONSTANT R11, desc[UR6][R26.64] ;  /* 0x000000061a0b7981 */ /* 0x000322000c1e9900 */
[----:B------:R-:W-:-:S03]  /*3470*/  FFMA R29, R21, R7, R6 ;  /* 0x00000007151d7223 */ /* 0x000fc60000000006 */
[----:B------:R-:W1:Y:S01]  /*3480*/  LDS.64 R6, [R16+0x680] ;  /* 0x0006800010067984 */ /* 0x000e620000000a00 */
[----:B0-----:R-:W-:Y:S01]  /*3490*/  FFMA R25, R21, R4, R25 ;  /* 0x0000000415197223 */ /* 0x001fe20000000019 */
[----:B------:R-:W-:-:S05]  /*34a0*/  IADD3 R21, PT, PT, R22, 0x2100, RZ ;  /* 0x0000210016157810 */ /* 0x000fca0007ffe0ff */
[----:B-1----:R-:W-:-:S04]  /*34b0*/  IMAD.WIDE.U32 R26, R21, 0x4, R12 ;  /* 0x00000004151a7825 */ /* 0x002fc800078e000c */
[----:B------:R-:W-:Y:S01]  /*34c0*/  FFMA R28, R10, R4, R29 ;  /* 0x000000040a1c7223 */ /* 0x000fe2000000001d */
[----:B------:R-:W4:Y:S01]  /*34d0*/  LDG.E.CONSTANT R21, desc[UR6][R26.64] ;  /* 0x000000061a157981 */ /* 0x000f22000c1e9900 */
[----:B------:R-:W-:Y:S01]  /*34e0*/  IADD3 R29, PT, PT, R22, 0x2160, RZ ;  /* 0x00002160161d7810 */ /* 0x000fe20007ffe0ff */
[----:B------:R-:W-:-:S04]  /*34f0*/  FFMA R25, R10, R5, R25 ;  /* 0x000000050a197223 */ /* 0x000fc80000000019 */
[----:B------:R-:W-:-:S05]  /*3500*/  IMAD.WIDE.U32 R4, R29, 0x4, R12 ;  /* 0x000000041d047825 */ /* 0x000fca00078e000c */
[----:B------:R0:W4:Y:S04]  /*3510*/  LDG.E.CONSTANT R10, desc[UR6][R4.64] ;  /* 0x00000006040a7981 */ /* 0x000128000c1e9900 */
[----:B0-----:R-:W0:Y:S01]  /*3520*/  LDS.64 R4, [R16+0x688] ;  /* 0x0006880010047984 */ /* 0x001e220000000a00 */
[C---:B------:R-:W-:Y:S01]  /*3530*/  FFMA R28, R23.reuse, R6, R28 ;  /* 0x00000006171c7223 */ /* 0x040fe2000000001c */
[-C--:B------:R-:W-:Y:S01]  /*3540*/  FFMA R29, R23, R7.reuse, R25 ;  /* 0x00000007171d7223 */ /* 0x080fe20000000019 */
[----:B------:R-:W-:Y:S02]  /*3550*/  IADD3 R23, PT, PT, R22, 0x21c0, RZ ;  /* 0x000021c016177810 */ /* 0x000fe40007ffe0ff */
[----:B------:R-:W-:-:S03]  /*3560*/  FFMA R28, R20, R7, R28 ;  /* 0x00000007141c7223 */ /* 0x000fc6000000001c */
[----:B------:R-:W-:Y:S01]  /*3570*/  IMAD.WIDE.U32 R6, R23, 0x4, R12 ;  /* 0x0000000417067825 */ /* 0x000fe200078e000c */
[----:B------:R-:W-:-:S04]  /*3580*/  IADD3 R23, PT, PT, R22, 0x2220, RZ ;  /* 0x0000222016177810 */ /* 0x000fc80007ffe0ff */
[----:B------:R1:W4:Y:S02]  /*3590*/  LDG.E.CONSTANT R25, desc[UR6][R6.64] ;  /* 0x0000000606197981 */ /* 0x000324000c1e9900 */
[----:B-1----:R-:W-:-:S05]  /*35a0*/  IMAD.WIDE.U32 R6, R23, 0x4, R12 ;  /* 0x0000000417067825 */ /* 0x002fca00078e000c */
[----:B------:R1:W4:Y:S04]  /*35b0*/  LDG.E.CONSTANT R23, desc[UR6][R6.64] ;  /* 0x0000000606177981 */ /* 0x000328000c1e9900 */
[----:B-1----:R-:W1:Y:S01]  /*35c0*/  LDS.64 R6, [R16+0x6c0] ;  /* 0x0006c00010067984 */ /* 0x002e620000000a00 */
[-C--:B0-----:R-:W-:Y:S01]  /*35d0*/  FFMA R26, R20, R4.reuse, R29 ;  /* 0x00000004141a7223 */ /* 0x081fe2000000001d */
[----:B------:R-:W-:Y:S01]  /*35e0*/  IADD3 R29, PT, PT, R22, 0x2280, RZ ;  /* 0x00002280161d7810 */ /* 0x000fe20007ffe0ff */
[C---:B------:R-:W-:Y:S02]  /*35f0*/  FFMA R27, R19.reuse, R4, R28 ;  /* 0x00000004131b7223 */ /* 0x040fe4000000001c */
[----:B------:R-:W-:Y:S02]  /*3600*/  FFMA R26, R19, R5, R26 ;  /* 0x00000005131a7223 */ /* 0x000fe4000000001a */
[----:B------:R-:W-:-:S05]  /*3610*/  IMAD.WIDE.U32 R4, R29, 0x4, R12 ;  /* 0x000000041d047825 */ /* 0x000fca00078e000c */
[----:B------:R0:W4:Y:S04]  /*3620*/  LDG.E.CONSTANT R20, desc[UR6][R4.64] ;  /* 0x0000000604147981 */ /* 0x000128000c1e9900 */
[----:B0-----:R-:W0:Y:S01]  /*3630*/  LDS.64 R4, [R16+0x6c8] ;  /* 0x0006c80010047984 */ /* 0x001e220000000a00 */
[C---:B-1----:R-:W-:Y:S01]  /*3640*/  FFMA R28, R18.reuse, R6, R27 ;  /* 0x00000006121c7223 */ /* 0x042fe2000000001b */
[----:B------:R-:W-:-:S03]  /*3650*/  FFMA R27, R18, R7, R26 ;  /* 0x00000007121b7223 */ /* 0x000fc6000000001a */
[----:B------:R-:W-:Y:S02]  /*3660*/  FFMA R26, R17, R7, R28 ;  /* 0x00000007111a7223 */ /* 0x000fe4000000001c */
[----:B------:R-:W1:Y:S01]  /*3670*/  LDS.64 R6, [R16+0x700] ;  /* 0x0007000010067984 */ /* 0x000e620000000a00 */
[----:B------:R-:W-:-:S05]  /*3680*/  IADD3 R19, PT, PT, R22, 0x22e0, RZ ;  /* 0x000022e016137810 */ /* 0x000fca0007ffe0ff */
[----:B------:R-:W-:-:S06]  /*3690*/  IMAD.WIDE.U32 R18, R19, 0x4, R12 ;  /* 0x0000000413127825 */ /* 0x000fcc00078e000c */
[----:B------:R-:W4:Y:S01]  /*36a0*/  LDG.E.CONSTANT R19, desc[UR6][R18.64] ;  /* 0x0000000612137981 */ /* 0x000f22000c1e9900 */
[-C--:B0-----:R-:W-:Y:S01]  /*36b0*/  FFMA R28, R17, R4.reuse, R27 ;  /* 0x00000004111c7223 */ /* 0x081fe2000000001b */
[C---:B------:R-:W-:Y:S01]  /*36c0*/  IADD3 R27, PT, PT, R22.reuse, 0x2340, RZ ;  /* 0x00002340161b7810 */ /* 0x040fe20007ffe0ff */
[C---:B------:R-:W-:Y:S02]  /*36d0*/  FFMA R17, R15.reuse, R4, R26 ;  /* 0x000000040f117223 */ /* 0x040fe4000000001a */
[----:B------:R-:W-:Y:S02]  /*36e0*/  FFMA R28, R15, R5, R28 ;  /* 0x000000050f1c7223 */ /* 0x000fe4000000001c */
[----:B------:R-:W0:Y:S01]  /*36f0*/  LDS.64 R4, [R16+0x708] ;  /* 0x0007080010047984 */ /* 0x000e220000000a00 */
[----:B------:R-:W-:Y:S01]  /*3700*/  IMAD.WIDE.U32 R26, R27, 0x4, R12 ;  /* 0x000000041b1a7825 */ /* 0x000fe200078e000c */
[----:B------:R-:W-:-:S04]  /*3710*/  IADD3 R15, PT, PT, R22, 0x23a0, RZ ;  /* 0x000023a0160f7810 */ /* 0x000fc80007ffe0ff */
[----:B------:R1:W4:Y:S02]  /*3720*/  LDG.E.CONSTANT R18, desc[UR6][R26.64] ;  /* 0x000000061a127981 */ /* 0x000324000c1e9900 */
[----:B-1----:R-:W-:-:S04]  /*3730*/  IMAD.WIDE.U32 R26, R15, 0x4, R12 ;  /* 0x000000040f1a7825 */ /* 0x002fc800078e000c */
[C---:B------:R-:W-:Y:S02]  /*3740*/  FFMA R6, R14.reuse, R6, R17 ;  /* 0x000000060e067223 */ /* 0x040fe40000000011 */
[----:B------:R-:W4:Y:S01]  /*3750*/  LDG.E.CONSTANT R17, desc[UR6][R26.64] ;  /* 0x000000061a117981 */ /* 0x000f22000c1e9900 */
[-C--:B------:R-:W-:Y:S01]  /*3760*/  FFMA R15, R14, R7.reuse, R28 ;  /* 0x000000070e0f7223 */ /* 0x080fe2000000001c */
[C---:B------:R-:W-:Y:S01]  /*3770*/  IADD3 R14, PT, PT, R22.reuse, 0x2400, RZ ;  /* 0x00002400160e7810 */ /* 0x040fe20007ffe0ff */
[C---:B--2---:R-:W-:Y:S02]  /*3780*/  FFMA R29, R9.reuse, R7, R6 ;  /* 0x00000007091d7223 */ /* 0x044fe40000000006 */
[----:B0-----:R-:W-:Y:S01]  /*3790*/  FFMA R28, R9, R4, R15 ;  /* 0x00000004091c7223 */ /* 0x001fe2000000000f */
[----:B------:R-:W-:Y:S01]  /*37a0*/  IADD3 R9, PT, PT, R22, 0x2460, RZ ;  /* 0x0000246016097810 */ /* 0x000fe20007ffe0ff */
[----:B------:R-:W-:-:S05]  /*37b0*/  IMAD.WIDE.U32 R6, R14, 0x4, R12 ;  /* 0x000000040e067825 */ /* 0x000fca00078e000c */
[----:B------:R0:W2:Y:S01]  /*37c0*/  LDG.E.CONSTANT R15, desc[UR6][R6.64] ;  /* 0x00000006060f7981 */ /* 0x0000a2000c1e9900 */
[C---:B---3--:R-:W-:Y:S01]  /*37d0*/  FFMA R14, R8.reuse, R4, R29 ;  /* 0x00000004080e7223 */ /* 0x048fe2000000001d */
[----:B------:R-:W-:Y:S01]  /*37e0*/  FFMA R28, R8, R5, R28 ;  /* 0x00000005081c7223 */ /* 0x000fe2000000001c */
[--C-:B------:R-:W-:Y:S01]  /*37f0*/  IMAD.WIDE.U32 R4, R9, 0x4, R12.reuse ;  /* 0x0000000409047825 */ /* 0x100fe200078e000c */
[----:B------:R-:W-:Y:S01]  /*3800*/  IADD3 R29, PT, PT, R22, 0x24c0, RZ ;  /* 0x000024c0161d7810 */ /* 0x000fe20007ffe0ff */
[----:B0-----:R-:W4:Y:S04]  /*3810*/  LDS.64 R6, [R16+0x740] ;  /* 0x0007400010067984 */ /* 0x001f280000000a00 */
[----:B------:R0:W3:Y:S02]  /*3820*/  LDG.E.CONSTANT R9, desc[UR6][R4.64] ;  /* 0x0000000604097981 */ /* 0x0000e4000c1e9900 */
[----:B0-----:R-:W-:-:S05]  /*3830*/  IMAD.WIDE.U32 R4, R29, 0x4, R12 ;  /* 0x000000041d047825 */ /* 0x001fca00078e000c */
[----:B------:R0:W3:Y:S04]  /*3840*/  LDG.E.CONSTANT R8, desc[UR6][R4.64] ;  /* 0x0000000604087981 */ /* 0x0000e8000c1e9900 */
[----:B0-----:R-:W0:Y:S01]  /*3850*/  LDS.64 R4, [R16+0x748] ;  /* 0x0007480010047984 */ /* 0x001e220000000a00 */
[----:B------:R-:W-:-:S05]  /*3860*/  IADD3 R27, PT, PT, R22, 0x2520, RZ ;  /* 0x00002520161b7810 */ /* 0x000fca0007ffe0ff */
[----:B------:R-:W-:-:S04]  /*3870*/  IMAD.WIDE.U32 R26, R27, 0x4, R12 ;  /* 0x000000041b1a7825 */ /* 0x000fc800078e000c */
[C---:B----4-:R-:W-:Y:S02]  /*3880*/  FFMA R6, R11.reuse, R6, R14 ;  /* 0x000000060b067223 */ /* 0x050fe4000000000e */
[----:B------:R-:W4:Y:S01]  /*3890*/  LDG.E.CONSTANT R14, desc[UR6][R26.64] ;  /* 0x000000061a0e7981 */ /* 0x000f22000c1e9900 */
[-C--:B------:R-:W-:Y:S01]  /*38a0*/  FFMA R29, R11, R7.reuse, R28 ;  /* 0x000000070b1d7223 */ /* 0x080fe2000000001c */
[----:B------:R-:W-:Y:S01]  /*38b0*/  IADD3 R11, PT, PT, R22, 0x2580, RZ ;  /* 0x00002580160b7810 */ /* 0x000fe20007ffe0ff */
[----:B------:R-:W-:-:S04]  /*38c0*/  FFMA R28, R21, R7, R6 ;  /* 0x00000007151c7223 */ /* 0x000fc80000000006 */
[----:B------:R-:W-:-:S05]  /*38d0*/  IMAD.WIDE.U32 R6, R11, 0x4, R12 ;  /* 0x000000040b067825 */ /* 0x000fca00078e000c */
[----:B------:R1:W4:Y:S01]  /*38e0*/  LDG.E.CONSTANT R11, desc[UR6][R6.64] ;  /* 0x00000006060b7981 */ /* 0x000322000c1e9900 */
        /* <DEDUP_REMOVED lines=9> */
[----:B------:R1:W4:Y:S04]  /*3980*/  LDG.E.CONSTANT R21, desc[UR6][R6.64] ;  /* 0x0000000606157981 */ /* 0x000328000c1e9900 */
[----:B-1----:R-:W1:Y:S01]  /*3990*/  LDS.64 R6, [R16+0x788] ;  /* 0x0007880010067984 */ /* 0x002e620000000a00 */
[C---:B0-----:R-:W-:Y:S01]  /*39a0*/  FFMA R4, R25.reuse, R4, R28 ;  /* 0x0000000419047223 */ /* 0x041fe2000000001c */
[----:B------:R-:W-:-:S03]  /*39b0*/  FFMA R26, R25, R5, R29 ;  /* 0x00000005191a7223 */ /* 0x000fc6000000001d */
[----:B------:R-:W-:Y:S01]  /*39c0*/  FFMA R27, R23, R5, R4 ;  /* 0x00000005171b7223 */ /* 0x000fe20000000004 */
[----:B------:R-:W-:-:S05]  /*39d0*/  IADD3 R5, PT, PT, R22, 0x26a0, RZ ;  /* 0x000026a016057810 */ /* 0x000fca0007ffe0ff */
[----:B------:R-:W-:-:S05]  /*39e0*/  IMAD.WIDE.U32 R4, R5, 0x4, R12 ;  /* 0x0000000405047825 */ /* 0x000fca00078e000c */
[----:B------:R0:W4:Y:S01]  /*39f0*/  LDG.E.CONSTANT R25, desc[UR6][R4.64] ;  /* 0x0000000604197981 */ /* 0x000122000c1e9900 */
[-C--:B-1----:R-:W-:Y:S01]  /*3a00*/  FFMA R28, R23, R6.reuse, R26 ;  /* 0x00000006171c7223 */ /* 0x082fe2000000001a */
[----:B------:R-:W-:Y:S02]  /*3a10*/  IADD3 R23, PT, PT, R22, 0x2700, RZ ;  /* 0x0000270016177810 */ /* 0x000fe40007ffe0ff */
[----:B0-----:R-:W0:Y:S01]  /*3a20*/  LDS.64 R4, [R16+0x7c0] ;  /* 0x0007c00010047984 */ /* 0x001e220000000a00 */
[C---:B------:R-:W-:Y:S01]  /*3a30*/  FFMA R26, R20.reuse, R6, R27 ;  /* 0x00000006141a7223 */ /* 0x040fe2000000001b */
[----:B------:R-:W-:Y:S01]  /*3a40*/  FFMA R20, R20, R7, R28 ;  /* 0x0000000714147223 */ /* 0x000fe2000000001c */
[----:B------:R-:W-:-:S05]  /*3a50*/  IMAD.WIDE.U32 R6, R23, 0x4, R12 ;  /* 0x0000000417067825 */ /* 0x000fca00078e000c */
[----:B------:R1:W4:Y:S04]  /*3a60*/  LDG.E.CONSTANT R23, desc[UR6][R6.64] ;  /* 0x0000000606177981 */ /* 0x000328000c1e9900 */
[----:B-1----:R-:W1:Y:S01]  /*3a70*/  LDS.64 R6, [R16+0x7c8] ;  /* 0x0007c80010067984 */ /* 0x002e620000000a00 */
[----:B------:R-:W-:Y:S01]  /*3a80*/  IADD3 R27, PT, PT, R22, 0x2760, RZ ;  /* 0x00002760161b7810 */ /* 0x000fe20007ffe0ff */
[C---:B0-----:R-:W-:Y:S01]  /*3a90*/  FFMA R29, R19.reuse, R4, R26 ;  /* 0x00000004131d7223 */ /* 0x041fe2000000001a */
[----:B------:R-:W-:-:S03]  /*3aa0*/  FFMA R19, R19, R5, R20 ;  /* 0x0000000513137223 */ /* 0x000fc60000000014 */
[----:B------:R-:W-:-:S05]  /*3ab0*/  IMAD.WIDE.U32 R26, R27, 0x4, R12 ;  /* 0x000000041b1a7825 */ /* 0x000fca00078e000c */
[----:B------:R0:W4:Y:S01]  /*3ac0*/  LDG.E.CONSTANT R20, desc[UR6][R26.64] ;  /* 0x000000061a147981 */ /* 0x000122000c1e9900 */
[----:B------:R-:W-:-:S03]  /*3ad0*/  FFMA R28, R18, R5, R29 ;  /* 0x00000005121c7223 */ /* 0x000fc6000000001d */
[----:B------:R-:W2:Y:S01]  /*3ae0*/  LDS.64 R4, [R16+0x800] ;  /* 0x0008000010047984 */ /* 0x000ea20000000a00 */
[-C--:B-1----:R-:W-:Y:S01]  /*3af0*/  FFMA R18, R18, R6.reuse, R19 ;  /* 0x0000000612127223 */ /* 0x082fe20000000013 */
[C---:B------:R-:W-:Y:S01]  /*3b00*/  IADD3 R19, PT, PT, R22.reuse, 0x27c0, RZ ;  /* 0x000027c016137810 */ /* 0x040fe20007ffe0ff */
[C---:B------:R-:W-:Y:S02]  /*3b10*/  FFMA R28, R17.reuse, R6, R28 ;  /* 0x00000006111c7223 */ /* 0x040fe4000000001c */
[----:B------:R-:W-:Y:S02]  /*3b20*/  FFMA R17, R17, R7, R18 ;  /* 0x0000000711117223 */ /* 0x000fe40000000012 */
[----:B------:R-:W-:Y:S01]  /*3b30*/  IMAD.WIDE.U32 R18, R19, 0x4, R12 ;  /* 0x0000000413127825 */ /* 0x000fe200078e000c */
[----:B------:R-:W1:Y:S01]  /*3b40*/  LDS.64 R6, [R16+0x808] ;  /* 0x0008080010067984 */ /* 0x000e620000000a00 */
[----:B------:R-:W-:-:S04]  /*3b50*/  IADD3 R29, PT, PT, R22, 0x2820, RZ ;  /* 0x00002820161d7810 */ /* 0x000fc80007ffe0ff */
[----:B------:R-:W4:Y:S01]  /*3b60*/  LDG.E.CONSTANT R19, desc[UR6][R18.64] ;  /* 0x0000000612137981 */ /* 0x000f22000c1e9900 */
[----:B0-----:R-:W-:-:S05]  /*3b70*/  IMAD.WIDE.U32 R26, R29, 0x4, R12 ;  /* 0x000000041d1a7825 */ /* 0x001fca00078e000c */
[----:B------:R0:W4:Y:S01]  /*3b80*/  LDG.E.CONSTANT R18, desc[UR6][R26.64] ;  /* 0x000000061a127981 */ /* 0x000122000c1e9900 */
[C---:B--2---:R-:W-:Y:S01]  /*3b90*/  FFMA R4, R15.reuse, R4, R28 ;  /* 0x000000040f047223 */ /* 0x044fe2000000001c */
[----:B------:R-:W-:-:S03]  /*3ba0*/  FFMA R17, R15, R5, R17 ;  /* 0x000000050f117223 */ /* 0x000fc60000000011 */
[----:B---3--:R-:W-:Y:S01]  /*3bb0*/  FFMA R5, R9, R5, R4 ;  /* 0x0000000509057223 */ /* 0x008fe20000000004 */
[----:B------:R-:W-:-:S05]  /*3bc0*/  IADD3 R4, PT, PT, R22, 0x2880, RZ ;  /* 0x0000288016047810 */ /* 0x000fca0007ffe0ff */
[----:B0-----:R-:W-:-:S04]  /*3bd0*/  IMAD.WIDE.U32 R26, R4, 0x4, R12 ;  /* 0x00000004041a7825 */ /* 0x001fc800078e000c */
[-C--:B-1----:R-:W-:Y:S02]  /*3be0*/  FFMA R15, R9, R6.reuse, R17 ;  /* 0x00000006090f7223 */ /* 0x082fe40000000011 */
[----:B------:R-:W2:Y:S01]  /*3bf0*/  LDG.E.CONSTANT R17, desc[UR6][R26.64] ;  /* 0x000000061a117981 */ /* 0x000ea2000c1e9900 */
[----:B------:R-:W-:-:S03]  /*3c00*/  FFMA R29, R8, R6, R5 ;  /* 0x00000006081d7223 */ /* 0x000fc60000000005 */
[----:B------:R-:W3:Y:S04]  /*3c10*/  LDG.E.CONSTANT R9, desc[UR6][R26.64+0x180] ;  /* 0x000180061a097981 */ /* 0x000ee8000c1e9900 */
[----:B------:R-:W4:Y:S01]  /*3c20*/  LDS.64 R4, [R16+0x840] ;  /* 0x0008400010047984 */ /* 0x000f220000000a00 */
[----:B------:R-:W-:-:S03]  /*3c30*/  FFMA R15, R8, R7, R15 ;  /* 0x00000007080f7223 */ /* 0x000fc6000000000f */
[----:B------:R-:W0:Y:S04]  /*3c40*/  LDS.64 R6, [R16+0x848] ;  /* 0x0008480010067984 */ /* 0x000e280000000a00 */
[----:B------:R1:W3:Y:S01]  /*3c50*/  LDG.E.CONSTANT R8, desc[UR6][R26.64+0x300] ;  /* 0x000300061a087981 */ /* 0x0002e2000c1e9900 */
[----:B------:R-:W-:Y:S01]  /*3c60*/  IADD3 R28, PT, PT, R22, 0x2a00, RZ ;  /* 0x00002a00161c7810 */ /* 0x000fe20007ffe0ff */
[----:B----4-:R-:W-:Y:S01]  /*3c70*/  FFMA R4, R14, R4, R29 ;  /* 0x000000040e047223 */ /* 0x010fe2000000001d */
[----:B------:R-:W-:Y:S01]  /*3c80*/  IADD3 R29, PT, PT, R22, 0x29a0, RZ ;  /* 0x000029a0161d7810 */ /* 0x000fe20007ffe0ff */
[----:B-1----:R-:W-:-:S04]  /*3c90*/  FFMA R26, R14, R5, R15 ;  /* 0x000000050e1a7223 */ /* 0x002fc8000000000f */
[----:B------:R-:W-:-:S06]  /*3ca0*/  IMAD.WIDE.U32 R14, R29, 0x4, R12 ;  /* 0x000000041d0e7825 */ /* 0x000fcc00078e000c */
[----:B------:R-:W4:Y:S01]  /*3cb0*/  LDG.E.CONSTANT R15, desc[UR6][R14.64] ;  /* 0x000000060e0f7981 */ /* 0x000f22000c1e9900 */
[----:B------:R-:W-:Y:S01]  /*3cc0*/  FFMA R29, R11, R5, R4 ;  /* 0x000000050b1d7223 */ /* 0x000fe20000000004 */
[----:B------:R-:W-:-:S04]  /*3cd0*/  IMAD.WIDE.U32 R4, R28, 0x4, R12 ;  /* 0x000000041c047825 */ /* 0x000fc800078e000c */
[-C--:B0-----:R-:W-:Y:S01]  /*3ce0*/  FFMA R28, R11, R6.reuse, R26 ;  /* 0x000000060b1c7223 */ /* 0x081fe2000000001a */
[----:B------:R-:W-:Y:S01]  /*3cf0*/  IADD3 R11, PT, PT, R22, 0x2a60, RZ ;  /* 0x00002a60160b7810 */ /* 0x000fe20007ffe0ff */
[C---:B------:R-:W-:Y:S02]  /*3d00*/  FFMA R26, R10.reuse, R6, R29 ;  /* 0x000000060a1a7223 */ /* 0x040fe4000000001d */
[----:B------:R-:W-:Y:S02]  /*3d10*/  FFMA R27, R10, R7, R28 ;  /* 0x000000070a1b7223 */ /* 0x000fe4000000001c */
[----:B------:R-:W-:Y:S01]  /*3d20*/  IMAD.WIDE.U32 R6, R11, 0x4, R12 ;  /* 0x000000040b067825 */ /* 0x000fe200078e000c */
[----:B------:R0:W4:Y:S04]  /*3d30*/  LDG.E.CONSTANT R14, desc[UR6][R4.64] ;  /* 0x00000006040e7981 */ /* 0x000128000c1e9900 */
[----:B------:R1:W4:Y:S04]  /*3d40*/  LDG.E.CONSTANT R11, desc[UR6][R6.64] ;  /* 0x00000006060b7981 */ /* 0x000328000c1e9900 */
[----:B0-----:R-:W0:Y:S01]  /*3d50*/  LDS.64 R4, [R16+0x880] ;  /* 0x0008800010047984 */ /* 0x001e220000000a00 */
[----:B------:R-:W-:-:S05]  /*3d60*/  IADD3 R29, PT, PT, R22, 0x2ac0, RZ ;  /* 0x00002ac0161d7810 */ /* 0x000fca0007ffe0ff */
[----:B-1----:R-:W-:Y:S01]  /*3d70*/  IMAD.WIDE.U32 R6, R29, 0x4, R12 ;  /* 0x000000041d067825 */ /* 0x002fe200078e000c */
[----:B------:R-:W-:-:S04]  /*3d80*/  IADD3 R29, PT, PT, R22, 0x2b20, RZ ;  /* 0x00002b20161d7810 */ /* 0x000fc80007ffe0ff */
[----:B------:R1:W4:Y:S02]  /*3d90*/  LDG.E.CONSTANT R10, desc[UR6][R6.64] ;  /* 0x00000006060a7981 */ /* 0x000324000c1e9900 */
[----:B-1----:R-:W-:-:S04]  /*3da0*/  IMAD.WIDE.U32 R6, R29, 0x4, R12 ;  /* 0x000000041d067825 */ /* 0x002fc800078e000c */
[C---:B0-----:R-:W-:Y:S01]  /*3db0*/  FFMA R4, R21.reuse, R4, R26 ;  /* 0x0000000415047223 */ /* 0x041fe2000000001a */
[----:B------:R-:W-:Y:S02]  /*3dc0*/  FFMA R27, R21, R5, R27 ;  /* 0x00000005151b7223 */ /* 0x000fe4000000001b */
[----:B------:R0:W4:Y:S01]  /*3dd0*/  LDG.E.CONSTANT R21, desc[UR6][R6.64] ;  /* 0x0000000606157981 */ /* 0x000122000c1e9900 */
[----:B------:R-:W-:-:S03]  /*3de0*/  IADD3 R29, PT, PT, R22, 0x2b80, RZ ;  /* 0x00002b80161d7810 */ /* 0x000fc60007ffe0ff */
[----:B0-----:R-:W-:Y:S01]  /*3df0*/  LDS.64 R6, [R16+0x8c0] ;  /* 0x0008c00010067984 */ /* 0x001fe20000000a00 */
[----:B------:R-:W-:-:S03]  /*3e00*/  FFMA R28, R25, R5, R4 ;  /* 0x00000005191c7223 */ /* 0x000fc60000000004 */
[----:B------:R-:W0:Y:S02]  /*3e10*/  LDS.64 R4, [R16+0x888] ;  /* 0x0008880010047984 */ /* 0x000e240000000a00 */
[----:B0-----:R-:W-:Y:S01]  /*3e20*/  FFMA R25, R25, R4, R27 ;  /* 0x0000000419197223 */ /* 0x001fe2000000001b */
[----:B------:R-:W-:-:S04]  /*3e30*/  IMAD.WIDE.U32 R26, R29, 0x4, R12 ;  /* 0x000000041d1a7825 */ /* 0x000fc800078e000c */
[C---:B------:R-:W-:Y:S01]  /*3e40*/  FFMA R29, R23.reuse, R4, R28 ;  /* 0x00000004171d7223 */ /* 0x040fe2000000001c */
[----:B------:R-:W-:Y:S02]  /*3e50*/  FFMA R28, R23, R5, R25 ;  /* 0x00000005171c7223 */ /* 0x000fe40000000019 */
[----:B------:R-:W0:Y:S04]  /*3e60*/  LDS.64 R4, [R16+0x8c8] ;  /* 0x0008c80010047984 */ /* 0x000e280000000a00 */
[----:B------:R1:W4:Y:S01]  /*3e70*/  LDG.E.CONSTANT R26, desc[UR6][R26.64] ;  /* 0x000000061a1a7981 */ /* 0x000322000c1e9900 */
[C---:B------:R-:W-:Y:S01]  /*3e80*/  FFMA R23, R20.reuse, R6, R29 ;  /* 0x0000000614177223 */ /* 0x040fe2000000001d */
[----:B------:R-:W-:Y:S01]  /*3e90*/  FFMA R25, R20, R7, R28 ;  /* 0x0000000714197223 */ /* 0x000fe2000000001c */
[----:B-1----:R-:W-:-:S02]  /*3ea0*/  IADD3 R27, PT, PT, R22, 0x2c40, RZ ;  /* 0x00002c40161b7810 */ /* 0x002fc40007ffe0ff */
[----:B------:R-:W-:-:S05]  /*3eb0*/  IADD3 R29, PT, PT, R22, 0x2be0, RZ ;  /* 0x00002be0161d7810 */ /* 0x000fca0007ffe0ff */
[----:B------:R-:W-:-:S05]  /*3ec0*/  IMAD.WIDE.U32 R28, R29, 0x4, R12 ;  /* 0x000000041d1c7825 */ /* 0x000fca00078e000c */
[----:B------:R-:W4:Y:S01]  /*3ed0*/  LDG.E.CONSTANT R20, desc[UR6][R28.64] ;  /* 0x000000061c147981 */ /* 0x000f22000c1e9900 */
[----:B------:R-:W-:-:S03]  /*3ee0*/  FFMA R23, R19, R7, R23 ;  /* 0x0000000713177223 */ /* 0x000fc60000000017 */
[----:B------:R-:W2:Y:S01]  /*3ef0*/  LDS.64 R6, [R16+0x900] ;  /* 0x0009000010067984 */ /* 0x000ea20000000a00 */
[-C--:B0-----:R-:W-:Y:S01]  /*3f00*/  FFMA R19, R19, R4.reuse, R25 ;  /* 0x0000000413137223 */ /* 0x081fe20000000019 */
[----:B------:R-:W-:-:S03]  /*3f10*/  FFMA R25, R18, R4, R23 ;  /* 0x0000000412197223 */ /* 0x000fc60000000017 */
[----:B------:R-:W-:Y:S01]  /*3f20*/  FFMA R23, R18, R5, R19 ;  /* 0x0000000512177223 */ /* 0x000fe20000000013 */
[----:B------:R-:W-:-:S05]  /*3f30*/  IMAD.WIDE.U32 R4, R27, 0x4, R12 ;  /* 0x000000041b047825 */ /* 0x000fca00078e000c */
[----:B------:R0:W4:Y:S01]  /*3f40*/  LDG.E.CONSTANT R19, desc[UR6][R4.64] ;  /* 0x0000000604137981 */ /* 0x000122000c1e9900 */
[----:B------:R-:W-:-:S03]  /*3f50*/  IADD3 R27, PT, PT, R22, 0x2ca0, RZ ;  /* 0x00002ca0161b7810 */ /* 0x000fc60007ffe0ff */
[----:B0-----:R-:W0:Y:S02]  /*3f60*/  LDS.64 R4, [R16+0x908] ;  /* 0x0009080010047984 */ /* 0x001e240000000a00 */
[----:B------:R-:W-:-:S05]  /*3f70*/  IMAD.WIDE.U32 R28, R27, 0x4, R12 ;  /* 0x000000041b1c7825 */ /* 0x000fca00078e000c */
[----:B------:R1:W4:Y:S01]  /*3f80*/  LDG.E.CONSTANT R18, desc[UR6][R28.64] ;  /* 0x000000061c127981 */ /* 0x000322000c1e9900 */
[C---:B--2---:R-:W-:Y:S01]  /*3f90*/  FFMA R6, R17.reuse, R6, R25 ;  /* 0x0000000611067223 */ /* 0x044fe20000000019 */
[----:B------:R-:W-:-:S03]  /*3fa0*/  FFMA R23, R17, R7, R23 ;  /* 0x0000000711177223 */ /* 0x000fc60000000017 */
[C---:B---3--:R-:W-:Y:S02]  /*3fb0*/  FFMA R17, R9.reuse, R7, R6 ;  /* 0x0000000709117223 */ /* 0x048fe40000000006 */
[----:B------:R-:W4:Y:S01]  /*3fc0*/  LDS.64 R6, [R16+0x940] ;  /* 0x0009400010067984 */ /* 0x000f220000000a00 */
[----:B------:R-:W-:Y:S01]  /*3fd0*/  IADD3 R25, PT, PT, R22, 0x2d00, RZ ;  /* 0x00002d0016197810 */ /* 0x000fe20007ffe0ff */
[----:B0-----:R-:W-:-:S04]  /*3fe0*/  FFMA R23, R9, R4, R23 ;  /* 0x0000000409177223 */ /* 0x001fc80000000017 */
[----:B-1----:R-:W-:Y:S01]  /*3ff0*/  IMAD.WIDE.U32 R28, R25, 0x4, R12 ;  /* 0x00000004191c7825 */ /* 0x002fe200078e000c */
[----:B------:R-:W-:-:S03]  /*4000*/  IADD3 R25, PT, PT, R22, 0x2d60, RZ ;  /* 0x00002d6016197810 */ /* 0x000fc60007ffe0ff */
[C---:B------:R-:W-:Y:S01]  /*4010*/  FFMA R17, R8.reuse, R4, R17 ;  /* 0x0000000408117223 */ /* 0x040fe20000000011 */
[----:B------:R-:W-:Y:S01]  /*4020*/  FFMA R23, R8, R5, R23 ;  /* 0x0000000508177223 */ /* 0x000fe20000000017 */
[----:B------:R0:W2:Y:S04]  /*4030*/  LDG.E.CONSTANT R9, desc[UR6][R28.64] ;  /* 0x000000061c097981 */ /* 0x0000a8000c1e9900 */
[----:B------:R-:W1:Y:S01]  /*4040*/  LDS.64 R4, [R16+0x948] ;  /* 0x0009480010047984 */ /* 0x000e620000000a00 */
[----:B0-----:R-:W-:-:S05]  /*4050*/  IMAD.WIDE.U32 R28, R25, 0x4, R12 ;  /* 0x00000004191c7825 */ /* 0x001fca00078e000c */
[----:B------:R0:W3:Y:S01]  /*4060*/  LDG.E.CONSTANT R8, desc[UR6][R28.64] ;  /* 0x000000061c087981 */ /* 0x0000e2000c1e9900 */
[----:B------:R-:W-:-:S05]  /*4070*/  IADD3 R27, PT, PT, R22, 0x2dc0, RZ ;  /* 0x00002dc0161b7810 */ /* 0x000fca0007ffe0ff */
[----:B0-----:R-:W-:-:S04]  /*4080*/  IMAD.WIDE.U32 R28, R27, 0x4, R12 ;  /* 0x000000041b1c7825 */ /* 0x001fc800078e000c */
[C---:B----4-:R-:W-:Y:S02]  /*4090*/  FFMA R25, R15.reuse, R6, R17 ;  /* 0x000000060f197223 */ /* 0x050fe40000000011 */
[----:B------:R0:W4:Y:S01]  /*40a0*/  LDG.E.CONSTANT R17, desc[UR6][R28.64] ;  /* 0x000000061c117981 */ /* 0x000122000c1e9900 */
[-C--:B------:R-:W-:Y:S01]  /*40b0*/  FFMA R23, R15, R7.reuse, R23 ;  /* 0x000000070f177223 */ /* 0x080fe20000000017 */
[----:B------:R-:W-:Y:S01]  /*40c0*/  IADD3 R15, PT, PT, R22, 0x2e20, RZ ;  /* 0x00002e20160f7810 */ /* 0x000fe20007ffe0ff */
[C---:B------:R-:W-:Y:S02]  /*40d0*/  FFMA R25, R14.reuse, R7, R25 ;  /* 0x000000070e197223 */ /* 0x040fe40000000019 */
[----:B------:R-:W0:Y:S01]  /*40e0*/  LDS.64 R6, [R16+0x980] ;  /* 0x0009800010067984 */ /* 0x000e220000000a00 */
[-C--:B-1----:R-:W-:Y:S01]  /*40f0*/  FFMA R27, R14, R4.reuse, R23 ;  /* 0x000000040e1b7223 */ /* 0x082fe20000000017 */
[----:B------:R-:W-:Y:S01]  /*4100*/  FFMA R23, R11, R4, R25 ;  /* 0x000000040b177223 */ /* 0x000fe20000000019 */
[----:B------:R-:W-:Y:S01]  /*4110*/  IMAD.WIDE.U32 R14, R15, 0x4, R12 ;  /* 0x000000040f0e7825 */ /* 0x000fe200078e000c */
[----:B------:R-:W-:-:S03]  /*4120*/  IADD3 R25, PT, PT, R22, 0x2e80, RZ ;  /* 0x00002e8016197810 */ /* 0x000fc60007ffe0ff */
[----:B------:R-:W-:Y:S01]  /*4130*/  FFMA R27, R11, R5, R27 ;  /* 0x000000050b1b7223 */ /* 0x000fe2000000001b */
[----:B------:R-:W-:Y:S01]  /*4140*/  IADD3 R11, PT, PT, R22, 0x2ee0, RZ ;  /* 0x00002ee0160b7810 */ /* 0x000fe20007ffe0ff */
[----:B------:R-:W1:Y:S01]  /*4150*/  LDS.64 R4, [R16+0x988] ;  /* 0x0009880010047984 */ /* 0x000e620000000a00 */
[----:B0-----:R-:W-:-:S03]  /*4160*/  IMAD.WIDE.U32 R28, R25, 0x4, R12 ;  /* 0x00000004191c7825 */ /* 0x001fc600078e000c */
[----:B------:R-:W4:Y:S04]  /*4170*/  LDG.E.CONSTANT R15, desc[UR6][R14.64] ;  /* 0x000000060e0f7981 */ /* 0x000f28000c1e9900 */
[----:B------:R0:W4:Y:S02]  /*4180*/  LDG.E.CONSTANT R14, desc[UR6][R28.64] ;  /* 0x000000061c0e7981 */ /* 0x000124000c1e9900 */
[----:B0-----:R-:W-:-:S05]  /*4190*/  IMAD.WIDE.U32 R28, R11, 0x4, R12 ;  /* 0x000000040b1c7825 */ /* 0x001fca00078e000c */
[----:B------:R0:W4:Y:S01]  /*41a0*/  LDG.E.CONSTANT R11, desc[UR6][R28.64] ;  /* 0x000000061c0b7981 */ /* 0x000122000c1e9900 */
[----:B------:R-:W-:Y:S01]  /*41b0*/  FFMA R6, R10, R6, R23 ;  /* 0x000000060a067223 */ /* 0x000fe20000000017 */
[----:B------:R-:W-:Y:S01]  /*41c0*/  IADD3 R23, PT, PT, R22, 0x2f40, RZ ;  /* 0x00002f4016177810 */ /* 0x000fe20007ffe0ff */
[-C--:B------:R-:W-:Y:S01]  /*41d0*/  FFMA R27, R10, R7.reuse, R27 ;  /* 0x000000070a1b7223 */ /* 0x080fe2000000001b */
[C---:B------:R-:W-:Y:S01]  /*41e0*/  IADD3 R25, PT, PT, R22.reuse, 0x3000, RZ ;  /* 0x0000300016197810 */ /* 0x040fe20007ffe0ff */
[----:B0-----:R-:W-:Y:S02]  /*41f0*/  FFMA R28, R21, R7, R6 ;  /* 0x00000007151c7223 */ /* 0x001fe40000000006 */
[----:B------:R-:W-:Y:S01]  /*4200*/  IMAD.WIDE.U32 R6, R23, 0x4, R12 ;  /* 0x0000000417067825 */ /* 0x000fe200078e000c */
[----:B------:R-:W-:-:S04]  /*4210*/  IADD3 R23, PT, PT, R22, 0x2fa0, RZ ;  /* 0x00002fa016177810 */ /* 0x000fc80007ffe0ff */
[----:B------:R0:W4:Y:S02]  /*4220*/  LDG.E.CONSTANT R10, desc[UR6][R6.64] ;  /* 0x00000006060a7981 */ /* 0x000124000c1e9900 */
[----:B0-----:R-:W-:-:S05]  /*4230*/  IMAD.WIDE.U32 R6, R23, 0x4, R12 ;  /* 0x0000000417067825 */ /* 0x001fca00078e000c */
[----:B------:R0:W4:Y:S02]  /*4240*/  LDG.E.CONSTANT R23, desc[UR6][R6.64] ;  /* 0x0000000606177981 */ /* 0x000124000c1e9900 */
[----:B0-----:R-:W-:-:S05]  /*4250*/  IMAD.WIDE.U32 R6, R25, 0x4, R12 ;  /* 0x0000000419067825 */ /* 0x001fca00078e000c */
[----:B------:R0:W4:Y:S01]  /*4260*/  LDG.E.CONSTANT R25, desc[UR6][R6.64] ;  /* 0x0000000606197981 */ /* 0x000122000c1e9900 */
[----:B-1----:R-:W-:Y:S01]  /*4270*/  FFMA R27, R21, R4, R27 ;  /* 0x00000004151b7223 */ /* 0x002fe2000000001b */
[----:B------:R-:W-:-:S05]  /*4280*/  IADD3 R21, PT, PT, R22, 0x3060, RZ ;  /* 0x0000306016157810 */ /* 0x000fca0007ffe0ff */
[----:B0-----:R-:W-:-:S05]  /*4290*/  IMAD.WIDE.U32 R6, R21, 0x4, R12 ;  /* 0x0000000415067825 */ /* 0x001fca00078e000c */
[----:B------:R0:W4:Y:S04]  /*42a0*/  LDG.E.CONSTANT R21, desc[UR6][R6.64] ;  /* 0x0000000606157981 */ /* 0x000128000c1e9900 */
[----:B0-----:R-:W0:Y:S01]  /*42b0*/  LDS.64 R6, [R16+0x9c0] ;  /* 0x0009c00010067984 */ /* 0x001e220000000a00 */
[C---:B------:R-:W-:Y:S01]  /*42c0*/  FFMA R29, R26.reuse, R4, R28 ;  /* 0x000000041a1d7223 */ /* 0x040fe2000000001c */
[----:B------:R-:W-:Y:S02]  /*42d0*/  FFMA R26, R26, R5, R27 ;  /* 0x000000051a1a7223 */ /* 0x000fe4000000001b */
[----:B------:R-:W1:Y:S01]  /*42e0*/  LDS.64 R4, [R16+0x9c8] ;  /* 0x0009c80010047984 */ /* 0x000e620000000a00 */
[C---:B0-----:R-:W-:Y:S01]  /*42f0*/  FFMA R28, R20.reuse, R6, R29 ;  /* 0x00000006141c7223 */ /* 0x041fe2000000001d */
[----:B------:R-:W-:Y:S01]  /*4300*/  FFMA R27, R20, R7, R26 ;  /* 0x00000007141b7223 */ /* 0x000fe2000000001a */
[----:B------:R-:W-:-:S02]  /*4310*/  IADD3 R26, PT, PT, R22, 0x30c0, RZ ;  /* 0x000030c0161a7810 */ /* 0x000fc40007ffe0ff */
[C---:B------:R-:W-:Y:S02]  /*4320*/  FFMA R29, R19.reuse, R7, R28 ;  /* 0x00000007131d7223 */ /* 0x040fe4000000001c */
[----:B------:R-:W2:Y:S01]  /*4330*/  LDS.64 R6, [R16+0xa00] ;  /* 0x000a000010067984 */ /* 0x000ea20000000a00 */
[----:B-1----:R-:W-:Y:S01]  /*4340*/  FFMA R19, R19, R4, R27 ;  /* 0x0000000413137223 */ /* 0x002fe2000000001b */
[----:B------:R-:W-:-:S05]  /*4350*/  IMAD.WIDE.U32 R26, R26, 0x4, R12 ;  /* 0x000000041a1a7825 */ /* 0x000fca00078e000c */
[----:B------:R0:W4:Y:S01]  /*4360*/  LDG.E.CONSTANT R20, desc[UR6][R26.64] ;  /* 0x000000061a147981 */ /* 0x000122000c1e9900 */
[C---:B------:R-:W-:Y:S01]  /*4370*/  FFMA R28, R18.reuse, R4, R29 ;  /* 0x00000004121c7223 */ /* 0x040fe2000000001d */
[----:B------:R-:W-:Y:S02]  /*4380*/  FFMA R29, R18, R5, R19 ;  /* 0x00000005121d7223 */ /* 0x000fe40000000013 */
[----:B------:R-:W1:Y:S01]  /*4390*/  LDS.64 R4, [R16+0xa08] ;  /* 0x000a080010047984 */ /* 0x000e620000000a00 */
[C---:B------:R-:W-:Y:S02]  /*43a0*/  IADD3 R19, PT, PT, R22.reuse, 0x3120, RZ ;  /* 0x0000312016137810 */ /* 0x040fe40007ffe0ff */
[----:B0-----:R-:W-:-:S03]  /*43b0*/  IADD3 R27, PT, PT, R22, 0x3180, RZ ;  /* 0x00003180161b7810 */ /* 0x001fc60007ffe0ff */
[----:B------:R-:W-:-:S06]  /*43c0*/  IMAD.WIDE.U32 R18, R19, 0x4, R12 ;  /* 0x0000000413127825 */ /* 0x000fcc00078e000c */
[----:B------:R-:W4:Y:S01]  /*43d0*/  LDG.E.CONSTANT R19, desc[UR6][R18.64] ;  /* 0x0000000612137981 */ /* 0x000f22000c1e9900 */
[C---:B--2---:R-:W-:Y:S01]  /*43e0*/  FFMA R6, R9.reuse, R6, R28 ;  /* 0x0000000609067223 */ /* 0x044fe2000000001c */
[----:B------:R-:W-:-:S03]  /*43f0*/  FFMA R29, R9, R7, R29 ;  /* 0x00000007091d7223 */ /* 0x000fc6000000001d */
[C---:B---3--:R-:W-:Y:S02]  /*4400*/  FFMA R28, R8.reuse, R7, R6 ;  /* 0x00000007081c7223 */ /* 0x048fe40000000006 */
[----:B------:R-:W0:Y:S01]  /*4410*/  LDS.64 R6, [R16+0xa40] ;  /* 0x000a400010067984 */ /* 0x000e220000000a00 */
[----:B-1----:R-:W-:-:S03]  /*4420*/  FFMA R29, R8, R4, R29 ;  /* 0x00000004081d7223 */ /* 0x002fc6000000001d */
[----:B------:R-:W1:Y:S01]  /*4430*/  LDS.64 R8, [R16+0xa48] ;  /* 0x000a480010087984 */ /* 0x000e620000000a00 */
[C---:B----4-:R-:W-:Y:S01]  /*4440*/  FFMA R26, R17.reuse, R4, R28 ;  /* 0x00000004111a7223 */ /* 0x050fe2000000001c */
[----:B------:R-:W-:Y:S01]  /*4450*/  FFMA R28, R17, R5, R29 ;  /* 0x00000005111c7223 */ /* 0x000fe2000000001d */
[----:B------:R-:W-:-:S05]  /*4460*/  IMAD.WIDE.U32 R4, R27, 0x4, R12 ;  /* 0x000000041b047825 */ /* 0x000fca00078e000c */
[----:B------:R2:W3:Y:S01]  /*4470*/  LDG.E.CONSTANT R18, desc[UR6][R4.64] ;  /* 0x0000000604127981 */ /* 0x0004e2000c1e9900 */
[----:B------:R-:W-:-:S03]  /*4480*/  IADD3 R29, PT, PT, R22, 0x3240, RZ ;  /* 0x00003240161d7810 */ /* 0x000fc60007ffe0ff */
[----:B--2---:R-:W2:Y:S01]  /*4490*/  LDS.64 R4, [R16+0xa80] ;  /* 0x000a800010047984 */ /* 0x004ea20000000a00 */
[C---:B0-----:R-:W-:Y:S01]  /*44a0*/  FFMA R17, R15.reuse, R6, R26 ;  /* 0x000000060f117223 */ /* 0x041fe2000000001a */
[----:B------:R-:W-:-:S03]  /*44b0*/  FFMA R15, R15, R7, R28 ;  /* 0x000000070f0f7223 */ /* 0x000fc6000000001c */
[----:B------:R-:W-:Y:S01]  /*44c0*/  FFMA R26, R14, R7, R17 ;  /* 0x000000070e1a7223 */ /* 0x000fe20000000011 */
[----:B------:R-:W-:Y:S01]  /*44d0*/  IADD3 R17, PT, PT, R22, 0x31e0, RZ ;  /* 0x000031e016117810 */ /* 0x000fe20007ffe0ff */
[----:B------:R-:W0:Y:S01]  /*44e0*/  LDS.64 R6, [R16+0xa88] ;  /* 0x000a880010067984 */ /* 0x000e220000000a00 */
[----:B-1----:R-:W-:-:S03]  /*44f0*/  FFMA R28, R14, R8, R15 ;  /* 0x000000080e1c7223 */ /* 0x002fc6000000000f */
[----:B------:R-:W-:-:S05]  /*4500*/  IMAD.WIDE.U32 R14, R17, 0x4, R12 ;  /* 0x00000004110e7825 */ /* 0x000fca00078e000c */
[----:B------:R-:W4:Y:S01]  /*4510*/  LDG.E.CONSTANT R17, desc[UR6][R14.64] ;  /* 0x000000060e117981 */ /* 0x000f22000c1e9900 */
[C---:B------:R-:W-:Y:S01]  /*4520*/  FFMA R27, R11.reuse, R8, R26 ;  /* 0x000000080b1b7223 */ /* 0x040fe2000000001a */
[----:B------:R-:W-:Y:S01]  /*4530*/  FFMA R28, R11, R9, R28 ;  /* 0x000000090b1c7223 */ /* 0x000fe2000000001c */
[----:B------:R-:W-:Y:S01]  /*4540*/  IMAD.WIDE.U32 R8, R29, 0x4, R12 ;  /* 0x000000041d087825 */ /* 0x000fe200078e000c */
[----:B------:R-:W-:-:S04]  /*4550*/  IADD3 R11, PT, PT, R22, 0x32a0, RZ ;  /* 0x000032a0160b7810 */ /* 0x000fc80007ffe0ff */
[----:B------:R1:W4:Y:S02]  /*4560*/  LDG.E.CONSTANT R15, desc[UR6][R8.64] ;  /* 0x00000006080f7981 */ /* 0x000324000c1e9900 */
[----:B-1----:R-:W-:-:S05]  /*4570*/  IMAD.WIDE.U32 R8, R11, 0x4, R12 ;  /* 0x000000040b087825 */ /* 0x002fca00078e000c */
[----:B------:R1:W4:Y:S01]  /*4580*/  LDG.E.CONSTANT R14, desc[UR6][R8.64] ;  /* 0x00000006080e7981 */ /* 0x000322000c1e9900 */
[C---:B--2---:R-:W-:Y:S01]  /*4590*/  FFMA R4, R10.reuse, R4, R27 ;  /* 0x000000040a047223 */ /* 0x044fe2000000001b */
[-C--:B------:R-:W-:Y:S02]  /*45a0*/  FFMA R27, R10, R5.reuse, R28 ;  /* 0x000000050a1b7223 */ /* 0x080fe4000000001c */
[----:B------:R-:W2:Y:S01]  /*45b0*/  LDS.64 R10, [R16+0xac0] ;  /* 0x000ac000100a7984 */ /* 0x000ea20000000a00 */
[C---:B------:R-:W-:Y:S01]  /*45c0*/  FFMA R4, R23.reuse, R5, R4 ;  /* 0x0000000517047223 */ /* 0x040fe20000000004 */
[-C--:B0-----:R-:W-:Y:S01]  /*45d0*/  FFMA R28, R23, R6.reuse, R27 ;  /* 0x00000006171c7223 */ /* 0x081fe2000000001b */
[C---:B------:R-:W-:Y:S02]  /*45e0*/  IADD3 R5, PT, PT, R22.reuse, 0x3300, RZ ;  /* 0x0000330016057810 */ /* 0x040fe40007ffe0ff */
[----:B------:R-:W-:Y:S01]  /*45f0*/  IADD3 R23, PT, PT, R22, 0x3360, RZ ;  /* 0x0000336016177810 */ /* 0x000fe20007ffe0ff */
[C---:B------:R-:W-:Y:S01]  /*4600*/  FFMA R26, R25.reuse, R6, R4 ;  /* 0x00000006191a7223 */ /* 0x040fe20000000004 */
[----:B------:R-:W-:Y:S01]  /*4610*/  FFMA R25, R25, R7, R28 ;  /* 0x0000000719197223 */ /* 0x000fe2000000001c */
[----:B------:R-:W-:-:S04]  /*4620*/  IMAD.WIDE.U32 R6, R5, 0x4, R12 ;  /* 0x0000000405067825 */ /* 0x000fc800078e000c */
[----:B------:R-:W-:Y:S02]  /*4630*/  IMAD.WIDE.U32 R4, R23, 0x4, R12 ;  /* 0x0000000417047825 */ /* 0x000fe400078e000c */
[----:B------:R0:W4:Y:S04]  /*4640*/  LDG.E.CONSTANT R23, desc[UR6][R6.64] ;  /* 0x0000000606177981 */ /* 0x000128000c1e9900 */
[----:B------:R-:W4:Y:S01]  /*4650*/  LDG.E.CONSTANT R4, desc[UR6][R4.64] ;  /* 0x0000000604047981 */ /* 0x000f22000c1e9900 */
[C---:B-1----:R-:W-:Y:S02]  /*4660*/  IADD3 R9, PT, PT, R22.reuse, 0x35a0, RZ ;  /* 0x000035a016097810 */ /* 0x042fe40007ffe0ff */
[----:B------:R-:W-:-:S03]  /*4670*/  IADD3 R27, PT, PT, R22, 0x33c0, RZ ;  /* 0x000033c0161b7810 */ /* 0x000fc60007ffe0ff */
[----:B------:R-:W-:-:S04]  /*4680*/  IMAD.WIDE.U32 R8, R9, 0x4, R12 ;  /* 0x0000000409087825 */ /* 0x000fc800078e000c */
[----:B0-----:R-:W-:Y:S01]  /*4690*/  IMAD.WIDE.U32 R6, R27, 0x4, R12 ;  /* 0x000000041b067825 */ /* 0x001fe200078e000c */
[C---:B------:R-:W-:Y:S01]  /*46a0*/  IADD3 R27, PT, PT, R22.reuse, 0x3420, RZ ;  /* 0x00003420161b7810 */ /* 0x040fe20007ffe0ff */
[----:B------:R0:W5:Y:S02]  /*46b0*/  LDG.E.CONSTANT R5, desc[UR6][R8.64] ;  /* 0x0000000608057981 */ /* 0x000164000c1e9900 */
[----:B--2---:R-:W-:Y:S02]  /*46c0*/  FFMA R10, R21, R10, R26 ;  /* 0x0000000a150a7223 */ /* 0x004fe4000000001a */
[----:B------:R-:W5:Y:S01]  /*46d0*/  LDG.E.CONSTANT R6, desc[UR6][R6.64] ;  /* 0x0000000606067981 */ /* 0x000f62000c1e9900 */
[----:B0-----:R-:W-:Y:S01]  /*46e0*/  IMAD.WIDE.U32 R8, R27, 0x4, R12 ;  /* 0x000000041b087825 */ /* 0x001fe200078e000c */
[----:B------:R-:W-:-:S03]  /*46f0*/  IADD3 R27, PT, PT, R22, 0x3480, RZ ;  /* 0x00003480161b7810 */ /* 0x000fc60007ffe0ff */
[----:B------:R-:W-:Y:S01]  /*4700*/  FFMA R25, R21, R11, R25 ;  /* 0x0000000b15197223 */ /* 0x000fe20000000019 */
[----:B------:R0:W5:Y:S01]  /*4710*/  LDG.E.CONSTANT R7, desc[UR6][R8.64] ;  /* 0x0000000608077981 */ /* 0x000162000c1e9900 */
[C---:B------:R-:W-:Y:S01]  /*4720*/  IADD3 R29, PT, PT, R22.reuse, 0x3540, RZ ;  /* 0x00003540161d7810 */ /* 0x040fe20007ffe0ff */
[----:B0-----:R-:W-:Y:S01]  /*4730*/  IMAD.WIDE.U32 R8, R27, 0x4, R12 ;  /* 0x000000041b087825 */ /* 0x001fe200078e000c */
[----:B------:R-:W-:-:S05]  /*4740*/  IADD3 R27, PT, PT, R22, 0x34e0, RZ ;  /* 0x000034e0161b7810 */ /* 0x000fca0007ffe0ff */
[--C-:B------:R-:W-:Y:S01]  /*4750*/  IMAD.WIDE.U32 R26, R27, 0x4, R12.reuse ;  /* 0x000000041b1a7825 */ /* 0x100fe200078e000c */
[----:B------:R-:W5:Y:S03]  /*4760*/  LDG.E.CONSTANT R8, desc[UR6][R8.64] ;  /* 0x0000000608087981 */ /* 0x000f66000c1e9900 */
[----:B------:R-:W-:-:S05]  /*4770*/  IMAD.WIDE.U32 R12, R29, 0x4, R12 ;  /* 0x000000041d0c7825 */ /* 0x000fca00078e000c */
[----:B------:R0:W5:Y:S04]  /*4780*/  LDG.E.CONSTANT R22, desc[UR6][R12.64] ;  /* 0x000000060c167981 */ /* 0x000168000c1e9900 */
[----:B------:R1:W5:Y:S04]  /*4790*/  LDG.E.CONSTANT R9, desc[UR6][R26.64] ;  /* 0x000000061a097981 */ /* 0x000368000c1e9900 */
[----:B0-----:R-:W-:Y:S01]  /*47a0*/  LDS.64 R12, [R16+0xb00] ;  /* 0x000b0000100c7984 */ /* 0x001fe20000000a00 */
[----:B------:R-:W-:-:S03]  /*47b0*/  FFMA R28, R20, R11, R10 ;  /* 0x0000000b141c7223 */ /* 0x000fc6000000000a */
[----:B------:R-:W0:Y:S02]  /*47c0*/  LDS.64 R10, [R16+0xac8] ;  /* 0x000ac800100a7984 */ /* 0x000e240000000a00 */
[-C--:B0-----:R-:W-:Y:S01]  /*47d0*/  FFMA R20, R20, R10.reuse, R25 ;  /* 0x0000000a14147223 */ /* 0x081fe20000000019 */
[----:B------:R-:W-:-:S03]  /*47e0*/  FFMA R21, R19, R10, R28 ;  /* 0x0000000a13157223 */ /* 0x000fc6000000001c */
[----:B------:R-:W-:Y:S02]  /*47f0*/  FFMA R20, R19, R11, R20 ;  /* 0x0000000b13147223 */ /* 0x000fe40000000014 */
[----:B------:R-:W0:Y:S01]  /*4800*/  LDS.64 R10, [R16+0xb08] ;  /* 0x000b0800100a7984 */ /* 0x000e220000000a00 */
[C---:B---3--:R-:W-:Y:S01]  /*4810*/  FFMA R28, R18.reuse, R12, R21 ;  /* 0x0000000c121c7223 */ /* 0x048fe20000000015 */
[-C--:B------:R-:W-:Y:S02]  /*4820*/  FFMA R21, R18, R13.reuse, R20 ;  /* 0x0000000d12157223 */ /* 0x080fe40000000014 */
[----:B------:R-:W2:Y:S01]  /*4830*/  LDS.64 R18, [R16+0xb40] ;  /* 0x000b400010127984 */ /* 0x000ea20000000a00 */
[C---:B----4-:R-:W-:Y:S01]  /*4840*/  FFMA R28, R17.reuse, R13, R28 ;  /* 0x0000000d111c7223 */ /* 0x050fe2000000001c */
[-C--:B0-----:R-:W-:Y:S02]  /*4850*/  FFMA R12, R17, R10.reuse, R21 ;  /* 0x0000000a110c7223 */ /* 0x081fe40000000015 */
[----:B------:R-:W0:Y:S01]  /*4860*/  LDS.64 R20, [R16+0xb48] ;  /* 0x000b480010147984 */ /* 0x000e220000000a00 */
[C---:B------:R-:W-:Y:S01]  /*4870*/  FFMA R13, R15.reuse, R10, R28 ;  /* 0x0000000a0f0d7223 */ /* 0x040fe2000000001c */
[----:B-1----:R-:W-:-:S02]  /*4880*/  FFMA R26, R15, R11, R12 ;  /* 0x0000000b0f1a7223 */ /* 0x002fc4000000000c */
[----:B------:R1:W3:Y:S01]  /*4890*/  LDS.64 R10, [R16+0xb80] ;  /* 0x000b8000100a7984 */ /* 0x0002e20000000a00 */
[C---:B--2---:R-:W-:Y:S01]  /*48a0*/  FFMA R18, R14.reuse, R18, R13 ;  /* 0x000000120e127223 */ /* 0x044fe2000000000d */
[-C--:B------:R-:W-:Y:S02]  /*48b0*/  FFMA R25, R14, R19.reuse, R26 ;  /* 0x000000130e197223 */ /* 0x080fe4000000001a */
[----:B------:R1:W2:Y:S04]  /*48c0*/  LDS.64 R12, [R16+0xb88] ;  /* 0x000b8800100c7984 */ /* 0x0002a80000000a00 */
[----:B------:R1:W4:Y:S04]  /*48d0*/  LDS.64 R14, [R16+0xbc0] ;  /* 0x000bc000100e7984 */ /* 0x0003280000000a00 */
[----:B------:R-:W1:Y:S01]  /*48e0*/  LDS.64 R16, [R16+0xbc8] ;  /* 0x000bc80010107984 */ /* 0x000e620000000a00 */
[----:B------:R-:W-:Y:S01]  /*48f0*/  ISETP.GT.U32.AND P0, PT, R24, 0x29f, PT ;  /* 0x0000029f1800780c */ /* 0x000fe20003f04070 */
[C---:B------:R-:W-:Y:S01]  /*4900*/  FFMA R19, R23.reuse, R19, R18 ;  /* 0x0000001317137223 */ /* 0x040fe20000000012 */
[----:B0-----:R-:W-:-:S03]  /*4910*/  FFMA R25, R23, R20, R25 ;  /* 0x0000001417197223 */ /* 0x001fc60000000019 */
[----:B------:R-:W-:-:S08]  /*4920*/  FFMA R23, R4, R20, R19 ;  /* 0x0000001404177223 */ /* 0x000fd00000000013 */
[----:B---3--:R-:W-:Y:S05]  /*4930*/  @P0 EXIT ;  /* 0x000000000000094d */ /* 0x008fea0003800000 */
[----:B------:R-:W0:Y:S01]  /*4940*/  LDC.64 R18, c[0x0][0x390] ;  /* 0x0000e400ff127b82 */ /* 0x000e220000000a00 */
[----:B------:R-:W-:Y:S01]  /*4950*/  FFMA R4, R4, R21, R25 ;  /* 0x0000001504047223 */ /* 0x000fe20000000019 */
[C---:B-----5:R-:W-:Y:S01]  /*4960*/  FFMA R10, R6.reuse, R10, R23 ;  /* 0x0000000a060a7223 */ /* 0x060fe20000000017 */
[----:B------:R-:W-:Y:S02]  /*4970*/  IMAD R3, R3, 0xe, R2 ;  /* 0x0000000e03037824 */ /* 0x000fe400078e0202 */
[-C--:B------:R-:W-:Y:S01]  /*4980*/  FFMA R21, R6, R11.reuse, R4 ;  /* 0x0000000b06157223 */ /* 0x080fe20000000004 */
[----:B------:R-:W-:-:S03]  /*4990*/  FFMA R11, R7, R11, R10 ;  /* 0x0000000b070b7223 */ /* 0x000fc6000000000a */
[-C--:B--2---:R-:W-:Y:S01]  /*49a0*/  FFMA R4, R7, R12.reuse, R21 ;  /* 0x0000000c07047223 */ /* 0x084fe20000000015 */
[C---:B------:R-:W-:Y:S01]  /*49b0*/  FFMA R12, R8.reuse, R12, R11 ;  /* 0x0000000c080c7223 */ /* 0x040fe2000000000b */
[----:B------:R-:W-:Y:S02]  /*49c0*/  IMAD R7, R3, 0x7, R0 ;  /* 0x0000000703077824 */ /* 0x000fe400078e0200 */
[----:B------:R-:W-:Y:S01]  /*49d0*/  FFMA R4, R8, R13, R4 ;  /* 0x0000000d08047223 */ /* 0x000fe20000000004 */
[----:B----4-:R-:W-:Y:S02]  /*49e0*/  FFMA R3, R9, R14, R12 ;  /* 0x0000000e09037223 */ /* 0x010fe4000000000c */
[----:B------:R-:W-:Y:S01]  /*49f0*/  SHF.L.U32 R7, R7, 0x1, RZ ;  /* 0x0000000107077819 */ /* 0x000fe200000006ff */
[-C--:B------:R-:W-:Y:S01]  /*4a00*/  FFMA R9, R9, R15.reuse, R4 ;  /* 0x0000000f09097223 */ /* 0x080fe20000000004 */
[----:B------:R-:W-:-:S03]  /*4a10*/  FFMA R0, R22, R15, R3 ;  /* 0x0000000f16007223 */ /* 0x000fc60000000003 */
[-C--:B-1----:R-:W-:Y:S01]  /*4a20*/  FFMA R22, R22, R16.reuse, R9 ;  /* 0x0000001016167223 */ /* 0x082fe20000000009 */
[----:B------:R-:W-:Y:S01]  /*4a30*/  FFMA R3, R5, R16, R0 ;  /* 0x0000001005037223 */ /* 0x000fe20000000000 */
[----:B0-----:R-:W-:-:S04]  /*4a40*/  IMAD.WIDE.U32 R18, R7, 0x4, R18 ;  /* 0x0000000407127825 */ /* 0x001fc800078e0012 */
[----:B------:R-:W-:Y:S01]  /*4a50*/  FFMA R17, R5, R17, R22 ;  /* 0x0000001105117223 */ /* 0x000fe20000000016 */
[----:B------:R-:W-:Y:S04]  /*4a60*/  REDG.E.ADD.F32.FTZ.RN.STRONG.GPU desc[UR6][R18.64], R3 ;  /* 0x00000003120079a6 */ /* 0x000fe8000c12f306 */
[----:B------:R-:W-:Y:S01]  /*4a70*/  REDG.E.ADD.F32.FTZ.RN.STRONG.GPU desc[UR6][R18.64+0x4], R17 ;  /* 0x00000411120079a6 */ /* 0x000fe2000c12f306 */
[----:B------:R-:W-:Y:S05]  /*4a80*/  EXIT ;  /* 0x000000000000794d */ /* 0x000fea0003800000 */
.L_x_25:
[----:B------:R-:W-:-:S00]  /*4a90*/  BRA `(.L_x_25) ;  /* 0xfffffffc00fc7947 */ /* 0x000fc0000383ffff */
[----:B------:R-:W-:-:S00]  /*4aa0*/  NOP ;  /* 0x0000000000007918 */ /* 0x000fc00000000000 */
        /* <DEDUP_REMOVED lines=13> */
.L_x_29:


//--------------------- .text.default_function_kernel0 --------------------------
	.section	.text.default_function_kernel0,"ax",@progbits
	.align	128
        .global         default_function_kernel0
        .type           default_function_kernel0,@function
        .size           default_function_kernel0,(.L_x_30 - default_function_kernel0)
        .other          default_function_kernel0,@"STO_CUDA_ENTRY STV_DEFAULT"
default_function_kernel0:
.text.default_function_kernel0:
[----:B------:R-:W-:Y:S01]  /*0000*/  LDC R1, c[0x0][0x37c] ;  /* 0x0000df00ff017b82 */ /* 0x000fe20000000800 */
[----:B------:R-:W0:Y:S07]  /*0010*/  S2R R40, SR_CTAID.Y ;  /* 0x0000000000287919 */ /* 0x000e2e0000002600 */
[----:B------:R-:W1:Y:S01]  /*0020*/  S2UR UR6, SR_CgaCtaId ;  /* 0x00000000000679c3 */ /* 0x000e620000008800 */
[----:B------:R-:W-:Y:S01]  /*0030*/  UMOV UR4, 0x400 ;  /* 0x0000040000047882 */ /* 0x000fe20000000000 */
[----:B------:R-:W-:Y:S01]  /*0040*/  HFMA2 R30, -RZ, RZ, 0, 0 ;  /* 0x00000000ff1e7431 */ /* 0x000fe200000001ff */
[----:B------:R-:W0:Y:S01]  /*0050*/  S2R R37, SR_TID.Z ;  /* 0x0000000000257919 */ /* 0x000e220000002300 */
[----:B------:R-:W-:Y:S01]  /*0060*/  UIADD3 UR5, UPT, UPT, UR4, 0x80, URZ ;  /* 0x0000008004057890 */ /* 0x000fe2000fffe0ff */
[----:B------:R-:W-:-:S02]  /*0070*/  CS2R R20, SRZ ;  /* 0x0000000000147805 */ /* 0x000fc4000001ff00 */
[----:B------:R-:W-:Y:S01]  /*0080*/  CS2R R22, SRZ ;  /* 0x0000000000167805 */ /* 0x000fe2000001ff00 */
[----:B------:R-:W2:Y:S01]  /*0090*/  S2R R0, SR_CTAID.X ;  /* 0x0000000000007919 */ /* 0x000ea20000002500 */
[----:B------:R-:W-:Y:S02]  /*00a0*/  CS2R R26, SRZ ;  /* 0x00000000001a7805 */ /* 0x000fe4000001ff00 */
[----:B------:R-:W-:Y:S01]  /*00b0*/  MOV R25, RZ ;  /* 0x000000ff00197202 */ /* 0x000fe20000000f00 */
[----:B------:R-:W3:Y:S01]  /*00c0*/  LDCU.64 UR8, c[0x0][0x358] ;  /* 0x00006b00ff0877ac */ /* 0x000ee20008000a00 */
[----:B------:R-:W4:Y:S01]  /*00d0*/  S2R R2, SR_CTAID.Z ;  /* 0x0000000000027919 */ /* 0x000f220000002700 */
[----:B-1----:R-:W-:Y:S02]  /*00e0*/  ULEA UR5, UR6, UR5, 0x18 ;  /* 0x0000000506057291 */ /* 0x002fe4000f8ec0ff */
[----:B------:R-:W-:Y:S01]  /*00f0*/  ULEA UR4, UR6, UR4, 0x18 ;  /* 0x0000000406047291 */ /* 0x000fe2000f8ec0ff */
[----:B0-----:R-:W-:-:S03]  /*0100*/  IMAD R3, R37, 0x7, R40 ;  /* 0x0000000725037824 */ /* 0x001fc600078e0228 */
[C---:B------:R-:W-:Y:S02]  /*0110*/  LEA R38, R37.reuse, UR5, 0x6 ;  /* 0x0000000525267c11 */ /* 0x040fe4000f8e30ff */
[----:B------:R-:W-:Y:S01]  /*0120*/  LEA R39, R37, UR4, 0x4 ;  /* 0x0000000425277c11 */ /* 0x000fe2000f8e20ff */
[----:B--2---:R-:W-:Y:S01]  /*0130*/  IMAD R3, R3, 0xe, R0 ;  /* 0x0000000e03037824 */ /* 0x004fe200078e0200 */
[----:B------:R-:W-:Y:S01]  /*0140*/  ISETP.LT.U32.AND P0, PT, R0, 0x6, PT ;  /* 0x000000060000780c */ /* 0x000fe20003f01070 */
[----:B------:R-:W-:Y:S01]  /*0150*/  IMAD R37, R37, -0x20, R38 ;  /* 0xffffffe025257824 */ /* 0x000fe200078e0226 */
[----:B------:R-:W-:Y:S01]  /*0160*/  SHF.L.U32 R40, R40, 0x1, RZ ;  /* 0x0000000128287819 */ /* 0x000fe200000006ff */
[----:B------:R-:W-:Y:S01]  /*0170*/  UMOV UR4, URZ ;  /* 0x000000ff00047c82 */ /* 0x000fe20008000000 */
[----:B---34-:R-:W-:-:S09]  /*0180*/  SHF.L.U32 R3, R3, 0x1, RZ ;  /* 0x0000000103037819 */ /* 0x018fd200000006ff */
.L_x_27:
[----:B------:R-:W-:Y:S01]  /*0190*/  ISETP.NE.AND P1, PT, R0, RZ, PT ;  /* 0x000000ff0000720c */ /* 0x000fe20003f25270 */
[----:B------:R-:W0:Y:S01]  /*01a0*/  LDCU.64 UR10, c[0x0][0x380] ;  /* 0x00007000ff0a77ac */ /* 0x000e220008000a00 */
[----:B------:R-:W-:-:S11]  /*01b0*/  MOV R36, RZ ;  /* 0x000000ff00247202 */ /* 0x000fd60000000f00 */
.L_x_26:
[----:B------:R-:W1:Y:S01]  /*01c0*/  S2R R5, SR_TID.Z ;  /* 0x0000000000057919 */ /* 0x000e620000002300 */
[----:B------:R-:W2:Y:S01]  /*01d0*/  LDC.64 R28, c[0x0][0x380] ;  /* 0x0000e000ff1c7b82 */ /* 0x000ea20000000a00 */
[----:B------:R-:W-:Y:S01]  /*01e0*/  IADD3 R7, PT, PT, R40, R36, RZ ;  /* 0x0000002428077210 */ /* 0x000fe20007ffe0ff */
[----:B------:R-:W-:Y:S01]  /*01f0*/  UIMAD UR5, UR4, 0x620, URZ ;  /* 0x00000620040578a4 */ /* 0x000fe2000f8e02ff */
[C---:B------:R-:W-:Y:S01]  /*0200*/  IMAD R6, R36.reuse, 0xe, RZ ;  /* 0x0000000e24067824 */ /* 0x040fe200078e02ff */
[----:B------:R-:W-:Y:S01]  /*0210*/  LOP3.LUT P3, R24, R36, RZ, R40, 0xfa, !PT ;  /* 0x000000ff24187212 */ /* 0x000fe2000786fa28 */
[----:B------:R-:W-:Y:S01]  /*0220*/  HFMA2 R14, -RZ, RZ, 0, 0 ;  /* 0x00000000ff0e7431 */ /* 0x000fe200000001ff */
[----:B------:R-:W-:Y:S01]  /*0230*/  ISETP.GT.U32.OR P5, PT, R7, 0xd, !P1 ;  /* 0x0000000d0700780c */ /* 0x000fe20004fa4470 */
[----:B------:R-:W-:Y:S01]  /*0240*/  HFMA2 R16, -RZ, RZ, 0, 0 ;  /* 0x00000000ff107431 */ /* 0x000fe200000001ff */
[----:B------:R-:W3:Y:S01]  /*0250*/  LDC.64 R42, c[0x0][0x388] ;  /* 0x0000e200ff2a7b82 */ /* 0x000ee20000000a00 */
[----:B------:R-:W-:-:S02]  /*0260*/  IADD3 R13, PT, PT, R3, UR5, RZ ;  /* 0x00000005030d7c10 */ /* 0x000fc4000fffe0ff */
[----:B------:R-:W-:Y:S02]  /*0270*/  ISETP.GT.U32.AND P2, PT, R7, 0xd, PT ;  /* 0x0000000d0700780c */ /* 0x000fe40003f44070 */
[----:B------:R-:W-:Y:S02]  /*0280*/  IADD3 R13, PT, PT, R6, R13, RZ ;  /* 0x0000000d060d7210 */ /* 0x000fe40007ffe0ff */
[----:B------:R-:W-:Y:S02]  /*0290*/  ISETP.EQ.OR P4, PT, R0, RZ, !P3 ;  /* 0x000000ff0000720c */ /* 0x000fe40005f82670 */
[C---:B------:R-:W-:Y:S02]  /*02a0*/  IADD3 R7, PT, PT, R13.reuse, -0xf, RZ ;  /* 0xfffffff10d077810 */ /* 0x040fe40007ffe0ff */
[----:B------:R-:W-:Y:S02]  /*02b0*/  @!P5 IADD3 R9, PT, PT, R13, -0x1, RZ ;  /* 0xffffffff0d09d810 */ /* 0x000fe40007ffe0ff */
[----:B------:R-:W-:-:S02]  /*02c0*/  MOV R12, RZ ;  /* 0x000000ff000c7202 */ /* 0x000fc40000000f00 */
[----:B------:R-:W-:Y:S01]  /*02d0*/  MOV R18, RZ ;  /* 0x000000ff00127202 */ /* 0x000fe20000000f00 */
[----:B--2---:R-:W-:-:S04]  /*02e0*/  IMAD.WIDE R6, R7, 0x4, R28 ;  /* 0x0000000407067825 */ /* 0x004fc800078e021c */
[----:B------:R-:W-:Y:S01]  /*02f0*/  @!P5 IMAD.WIDE.U32 R8, R9, 0x4, R28 ;  /* 0x000000040908d825 */ /* 0x000fe200078e001c */
[----:B------:R-:W2:Y:S01]  /*0300*/  @!P4 LDG.E.CONSTANT R14, desc[UR8][R6.64] ;  /* 0x00000008060ec981 */ /* 0x000ea2000c1e9900 */
[----:B-1----:R-:W-:-:S03]  /*0310*/  LEA R4, R2, R5, 0x3 ;  /* 0x0000000502047211 */ /* 0x002fc600078e18ff */
[----:B------:R-:W4:Y:S01]  /*0320*/  @P3 LDG.E.CONSTANT R12, desc[UR8][R6.64+0x4] ;  /* 0x00000408060c3981 */ /* 0x000f22000c1e9900 */
[----:B------:R-:W-:-:S03]  /*0330*/  LEA R5, R4, UR4, 0x5 ;  /* 0x0000000404057c11 */ /* 0x000fc6000f8e28ff */
[----:B------:R-:W5:Y:S02]  /*0340*/  @!P5 LDG.E.CONSTANT R18, desc[UR8][R8.64] ;  /* 0x000000080812d981 */ /* 0x000f64000c1e9900 */
[----:B------:R-:W-:Y:S01]  /*0350*/  IMAD R11, R5, 0x18, R36 ;  /* 0x00000018050b7824 */ /* 0x000fe200078e0224 */
[----:B------:R-:W-:Y:S01]  /*0360*/  BAR.SYNC.DEFER_BLOCKING 0x0 ;  /* 0x0000000000007b1d */ /* 0x000fe20000010000 */
[----:B------:R-:W-:-:S03]  /*0370*/  IMAD.WIDE.U32 R4, R13, 0x4, R28 ;  /* 0x000000040d047825 */ /* 0x000fc600078e001c */
[----:B------:R-:W-:Y:S02]  /*0380*/  LEA R11, R11, R11, 0x1 ;  /* 0x0000000b0b0b7211 */ /* 0x000fe400078e08ff */
[----:B------:R-:W5:Y:S03]  /*0390*/  @!P2 LDG.E.CONSTANT R16, desc[UR8][R4.64] ;  /* 0x000000080410a981 */ /* 0x000f66000c1e9900 */
[----:B---3--:R-:W-:-:S05]  /*03a0*/  IMAD.WIDE.U32 R42, R11, 0x4, R42 ;  /* 0x000000040b2a7825 */ /* 0x008fca00078e002a */
[----:B------:R-:W3:Y:S04]  /*03b0*/  LDG.E.CONSTANT R8, desc[UR8][R42.64] ;  /* 0x000000082a087981 */ /* 0x000ee8000c1e9900 */
        /* <DEDUP_REMOVED lines=8> */
[----:B------:R-:W3:Y:S01]  /*0440*/  LDG.E.CONSTANT R15, desc[UR8][R42.64+0x12fc] ;  /* 0x0012fc082a0f7981 */ /* 0x000ee2000c1e9900 */
[----:B------:R-:W1:Y:S01]  /*0450*/  S2UR UR6, SR_CgaCtaId ;  /* 0x00000000000679c3 */ /* 0x000e620000008800 */
[----:B------:R-:W-:Y:S01]  /*0460*/  UMOV UR5, 0x400 ;  /* 0x0000040000057882 */ /* 0x000fe20000000000 */
[----:B------:R-:W-:Y:S01]  /*0470*/  ISETP.NE.AND P4, PT, R24, RZ, PT ;  /* 0x000000ff1800720c */ /* 0x000fe20003f85270 */
[----:B------:R-:W-:Y:S01]  /*0480*/  HFMA2 R32, -RZ, RZ, 0, 0 ;  /* 0x00000000ff207431 */ /* 0x000fe200000001ff */
[----:B------:R-:W3:Y:S04]  /*0490*/  LDG.E.CONSTANT R34, desc[UR8][R42.64+0x12e0] ;  /* 0x0012e0082a227981 */ /* 0x000ee8000c1e9900 */
[----:B------:R-:W3:Y:S04]  /*04a0*/  LDG.E.CONSTANT R35, desc[UR8][R42.64+0x1304] ;  /* 0x001304082a237981 */ /* 0x000ee8000c1e9900 */
[----:B--2---:R2:W-:Y:S04]  /*04b0*/  STS [R39], R14 ;  /* 0x0000000e27007388 */ /* 0x0045e80000000800 */
[----:B----4-:R4:W-:Y:S04]  /*04c0*/  STS [R39+0x4], R12 ;  /* 0x0000040c27007388 */ /* 0x0109e80000000800 */
[----:B-----5:R-:W-:Y:S04]  /*04d0*/  STS [R39+0x8], R18 ;  /* 0x0000081227007388 */ /* 0x020fe80000000800 */
[----:B--2---:R-:W2:Y:S04]  /*04e0*/  LDG.E.CONSTANT R14, desc[UR8][R42.64+0x12d8] ;  /* 0x0012d8082a0e7981 */ /* 0x004ea8000c1e9900 */
[----:B----4-:R-:W2:Y:S04]  /*04f0*/  LDG.E.CONSTANT R12, desc[UR8][R42.64+0x1290] ;  /* 0x001290082a0c7981 */ /* 0x010ea8000c1e9900 */
[----:B------:R-:W-:Y:S04]  /*0500*/  STS [R39+0xc], R16 ;  /* 0x00000c1027007388 */ /* 0x000fe80000000800 */
[----:B---3--:R3:W-:Y:S04]  /*0510*/  STS.128 [R38], R8 ;  /* 0x0000000826007388 */ /* 0x0087e80000000c00 */
[----:B---3--:R-:W3:Y:S04]  /*0520*/  LDG.E.CONSTANT R8, desc[UR8][R42.64+0x1200] ;  /* 0x001200082a087981 */ /* 0x008ee8000c1e9900 */
[----:B------:R-:W3:Y:S04]  /*0530*/  LDG.E.CONSTANT R9, desc[UR8][R42.64+0x1224] ;  /* 0x001224082a097981 */ /* 0x000ee8000c1e9900 */
[----:B------:R-:W3:Y:S04]  /*0540*/  LDG.E.CONSTANT R10, desc[UR8][R42.64+0x1248] ;  /* 0x001248082a0a7981 */ /* 0x000ee8000c1e9900 */
[----:B------:R-:W3:Y:S04]  /*0550*/  LDG.E.CONSTANT R11, desc[UR8][R42.64+0x126c] ;  /* 0x00126c082a0b7981 */ /* 0x000ee8000c1e9900 */
[----:B------:R-:W-:Y:S01]  /*0560*/  STS.128 [R38+0x10], R4 ;  /* 0x0000100426007388 */ /* 0x000fe20000000c00 */
[----:B-1----:R-:W-:-:S02]  /*0570*/  ULEA UR5, UR6, UR5, 0x18 ;  /* 0x0000000506057291 */ /* 0x002fc4000f8ec0ff */
[----:B------:R-:W-:Y:S01]  /*0580*/  UIMAD UR6, UR4, 0x620, URZ ;  /* 0x00000620040678a4 */ /* 0x000fe2000f8e02ff */
[----:B--2---:R-:W-:Y:S04]  /*0590*/  STS.128 [R38+0x30], R12 ;  /* 0x0000300c26007388 */ /* 0x004fe80000000c00 */
[----:B---3--:R-:W-:Y:S01]  /*05a0*/  STS.128 [R38+0x20], R8 ;  /* 0x0000200826007388 */ /* 0x008fe20000000c00 */
[----:B------:R-:W-:Y:S06]  /*05b0*/  BAR.SYNC.DEFER_BLOCKING 0x0 ;  /* 0x0000000000007b1d */ /* 0x000fec0000010000 */
[----:B------:R-:W-:Y:S04]  /*05c0*/  LDS.128 R4, [UR5] ;  /* 0x00000005ff047984 */ /* 0x000fe80008000c00 */
[----:B------:R-:W1:Y:S04]  /*05d0*/  LDS.128 R12, [R37] ;  /* 0x00000000250c7984 */ /* 0x000e680000000c00 */
[----:B------:R-:W2:Y:S04]  /*05e0*/  LDS.128 R16, [R37+0x100] ;  /* 0x0001000025107984 */ /* 0x000ea80000000c00 */
[----:B------:R-:W3:Y:S01]  /*05f0*/  LDS.128 R8, [UR5+0x10] ;  /* 0x00001005ff087984 */ /* 0x000ee20008000c00 */
[----:B-1----:R-:W-:Y:S01]  /*0600*/  FFMA R21, R4, R12, R21 ;  /* 0x0000000c04157223 */ /* 0x002fe20000000015 */
[-C--:B------:R-:W-:Y:S01]  /*0610*/  FFMA R23, R12, R5.reuse, R23 ;  /* 0x000000050c177223 */ /* 0x080fe20000000017 */
[----:B--2---:R-:W-:Y:S01]  /*0620*/  FFMA R4, R4, R16, R22 ;  /* 0x0000001004047223 */ /* 0x004fe20000000016 */
[C---:B------:R-:W-:Y:S01]  /*0630*/  FFMA R5, R16.reuse, R5, R26 ;  /* 0x0000000510057223 */ /* 0x040fe2000000001a */
[CC--:B------:R-:W-:Y:S01]  /*0640*/  FFMA R20, R16.reuse, R6.reuse, R20 ;  /* 0x0000000610147223 */ /* 0x0c0fe20000000014 */
[----:B------:R-:W-:Y:S01]  /*0650*/  FFMA R22, R16, R7, R25 ;  /* 0x0000000710167223 */ /* 0x000fe20000000019 */
[----:B------:R-:W-:Y:S01]  /*0660*/  FFMA R30, R12, R6, R30 ;  /* 0x000000060c1e7223 */ /* 0x000fe2000000001e */
[-C--:B---3--:R-:W-:Y:S01]  /*0670*/  FFMA R16, R8, R13.reuse, R21 ;  /* 0x0000000d08107223 */ /* 0x088fe20000000015 */
[C---:B------:R-:W-:Y:S01]  /*0680*/  FFMA R25, R9.reuse, R13, R23 ;  /* 0x0000000d09197223 */ /* 0x040fe20000000017 */
[----:B------:R-:W-:Y:S01]  /*0690*/  FFMA R12, R12, R7, R27 ;  /* 0x000000070c0c7223 */ /* 0x000fe2000000001b */
[-C--:B------:R-:W-:Y:S01]  /*06a0*/  FFMA R8, R8, R17.reuse, R4 ;  /* 0x0000001108087223 */ /* 0x080fe20000000004 */
[----:B------:R-:W-:-:S02]  /*06b0*/  FFMA R9, R9, R17, R5 ;  /* 0x0000001109097223 */ /* 0x000fc40000000005 */
[----:B------:R-:W1:Y:S01]  /*06c0*/  LDS.128 R4, [UR5+0x20] ;  /* 0x00002005ff047984 */ /* 0x000e620008000c00 */
[C---:B------:R-:W-:Y:S01]  /*06d0*/  FFMA R12, R11.reuse, R13, R12 ;  /* 0x0000000d0b0c7223 */ /* 0x040fe2000000000c */
[CC--:B------:R-:W-:Y:S01]  /*06e0*/  FFMA R31, R10.reuse, R17.reuse, R20 ;  /* 0x000000110a1f7223 */ /* 0x0c0fe20000000014 */
[----:B------:R-:W-:Y:S02]  /*06f0*/  FFMA R11, R11, R17, R22 ;  /* 0x000000110b0b7223 */ /* 0x000fe40000000016 */
[----:B------:R-:W2:Y:S01]  /*0700*/  LDS.128 R20, [UR5+0x30] ;  /* 0x00003005ff147984 */ /* 0x000ea20008000c00 */
[----:B------:R-:W-:Y:S01]  /*0710*/  FFMA R27, R10, R13, R30 ;  /* 0x0000000d0a1b7223 */ /* 0x000fe2000000001e */
[C---:B-1----:R-:W-:Y:S01]  /*0720*/  FFMA R17, R4.reuse, R14, R16 ;  /* 0x0000000e04117223 */ /* 0x042fe20000000010 */
[----:B------:R-:W-:Y:S01]  /*0730*/  FFMA R8, R4, R18, R8 ;  /* 0x0000001204087223 */ /* 0x000fe20000000008 */
[-C--:B------:R-:W-:Y:S01]  /*0740*/  FFMA R4, R5, R14.reuse, R25 ;  /* 0x0000000e05047223 */ /* 0x080fe20000000019 */
[CC--:B------:R-:W-:Y:S01]  /*0750*/  FFMA R27, R6.reuse, R14.reuse, R27 ;  /* 0x0000000e061b7223 */ /* 0x0c0fe2000000001b */
[----:B------:R-:W-:Y:S01]  /*0760*/  FFMA R26, R7, R14, R12 ;  /* 0x0000000e071a7223 */ /* 0x000fe2000000000c */
[-C--:B------:R-:W-:Y:S01]  /*0770*/  FFMA R16, R5, R18.reuse, R9 ;  /* 0x0000001205107223 */ /* 0x080fe20000000009 */
[-C--:B------:R-:W-:Y:S01]  /*0780*/  FFMA R31, R6, R18.reuse, R31 ;  /* 0x00000012061f7223 */ /* 0x080fe2000000001f */
[C---:B--2---:R-:W-:Y:S01]  /*0790*/  FFMA R17, R20.reuse, R15, R17 ;  /* 0x0000000f14117223 */ /* 0x044fe20000000011 */
[----:B------:R-:W-:Y:S01]  /*07a0*/  FFMA R25, R20, R19, R8 ;  /* 0x0000001314197223 */ /* 0x000fe20000000008 */
[----:B------:R-:W-:Y:S01]  /*07b0*/  FFMA R18, R7, R18, R11 ;  /* 0x0000001207127223 */ /* 0x000fe2000000000b */
[-C--:B------:R-:W-:Y:S01]  /*07c0*/  FFMA R20, R21, R15.reuse, R4 ;  /* 0x0000000f15147223 */ /* 0x080fe20000000004 */
[-C--:B------:R-:W-:Y:S01]  /*07d0*/  FFMA R27, R22, R15.reuse, R27 ;  /* 0x0000000f161b7223 */ /* 0x080fe2000000001b */
[----:B------:R-:W-:Y:S01]  /*07e0*/  LDS.128 R4, [UR5+0x40] ;  /* 0x00004005ff047984 */ /* 0x000fe20008000c00 */
[----:B------:R-:W-:-:S03]  /*07f0*/  FFMA R26, R23, R15, R26 ;  /* 0x0000000f171a7223 */ /* 0x000fc6000000001a */
[----:B------:R-:W1:Y:S04]  /*0800*/  LDS.128 R8, [R37+0x10] ;  /* 0x0000100025087984 */ /* 0x000e680000000c00 */
[----:B------:R-:W2:Y:S01]  /*0810*/  LDS.128 R12, [R37+0x110] ;  /* 0x00011000250c7984 */ /* 0x000ea20000000c00 */
[-C--:B------:R-:W-:Y:S01]  /*0820*/  FFMA R16, R21, R19.reuse, R16 ;  /* 0x0000001315107223 */ /* 0x080fe20000000010 */
[-C--:B------:R-:W-:Y:S01]  /*0830*/  FFMA R22, R22, R19.reuse, R31 ;  /* 0x0000001316167223 */ /* 0x080fe2000000001f */
[----:B------:R-:W-:Y:S01]  /*0840*/  FFMA R23, R23, R19, R18 ;  /* 0x0000001317177223 */ /* 0x000fe20000000012 */
[-C--:B-1----:R-:W-:Y:S01]  /*0850*/  FFMA R20, R8, R5.reuse, R20 ;  /* 0x0000000508147223 */ /* 0x082fe20000000014 */
[----:B------:R-:W-:Y:S01]  /*0860*/  FFMA R21, R4, R8, R17 ;  /* 0x0000000804157223 */ /* 0x000fe20000000011 */
[----:B--2---:R-:W-:-:S02]  /*0870*/  FFMA R5, R12, R5, R16 ;  /* 0x000000050c057223 */ /* 0x004fc40000000010 */
[----:B------:R-:W1:Y:S01]  /*0880*/  LDS.128 R16, [UR5+0x50] ;  /* 0x00005005ff107984 */ /* 0x000e620008000c00 */
[-C--:B------:R-:W-:Y:S01]  /*0890*/  FFMA R27, R8, R6.reuse, R27 ;  /* 0x00000006081b7223 */ /* 0x080fe2000000001b */
[----:B------:R-:W-:Y:S01]  /*08a0*/  FFMA R6, R12, R6, R22 ;  /* 0x000000060c067223 */ /* 0x000fe20000000016 */
[----:B------:R-:W-:Y:S02]  /*08b0*/  IMAD R22, R36, 0xe, RZ ;  /* 0x0000000e24167824 */ /* 0x000fe400078e02ff */
[-C--:B------:R-:W-:Y:S01]  /*08c0*/  FFMA R26, R8, R7.reuse, R26 ;  /* 0x00000007081a7223 */ /* 0x080fe2000000001a */
[----:B------:R-:W-:Y:S01]  /*08d0*/  FFMA R25, R4, R12, R25 ;  /* 0x0000000c04197223 */ /* 0x000fe20000000019 */
[----:B------:R-:W-:Y:S01]  /*08e0*/  FFMA R7, R12, R7, R23 ;  /* 0x000000070c077223 */ /* 0x000fe20000000017 */
[----:B------:R-:W-:Y:S02]  /*08f0*/  IADD3 R4, PT, PT, R3, UR6, RZ ;  /* 0x0000000603047c10 */ /* 0x000fe4000fffe0ff */
[----:B------:R-:W-:Y:S01]  /*0900*/  @!P4 MOV R23, RZ ;  /* 0x000000ff0017c202 */ /* 0x000fe20000000f00 */
[C---:B-1----:R-:W-:Y:S01]  /*0910*/  FFMA R12, R17.reuse, R13, R5 ;  /* 0x0000000d110c7223 */ /* 0x042fe20000000005 */
[-C--:B------:R-:W-:Y:S01]  /*0920*/  FFMA R24, R17, R9.reuse, R20 ;  /* 0x0000000911187223 */ /* 0x080fe20000000014 */
[----:B------:R-:W-:Y:S01]  /*0930*/  IADD3 R5, P5, P6, R22, UR6, R3 ;  /* 0x0000000616057c10 */ /* 0x000fe2000febe003 */
[----:B------:R-:W-:Y:S01]  /*0940*/  FFMA R8, R16, R9, R21 ;  /* 0x0000000910087223 */ /* 0x000fe20000000015 */
[----:B------:R-:W-:Y:S01]  /*0950*/  IADD3 R17, PT, PT, R40, R36, RZ ;  /* 0x0000002428117210 */ /* 0x000fe20007ffe0ff */
[----:B------:R-:W-:Y:S01]  /*0960*/  FFMA R25, R16, R13, R25 ;  /* 0x0000000d10197223 */ /* 0x000fe20000000019 */
[----:B------:R-:W-:-:S02]  /*0970*/  IADD3 R16, PT, PT, R22, R4, RZ ;  /* 0x0000000416107210 */ /* 0x000fc40007ffe0ff */
[----:B------:R-:W-:Y:S02]  /*0980*/  IADD3.X R4, PT, PT, RZ, RZ, RZ, P5, P6 ;  /* 0x000000ffff047210 */ /* 0x000fe40002fec4ff */
[----:B------:R-:W-:Y:S02]  /*0990*/  ISETP.GE.U32.AND P5, PT, R17, 0xe, PT ;  /* 0x0000000e1100780c */ /* 0x000fe40003fa6070 */
[C---:B------:R-:W-:Y:S02]  /*09a0*/  IADD3 R21, PT, PT, R16.reuse, -0xf, RZ ;  /* 0xfffffff110157810 */ /* 0x040fe40007ffe0ff */
[----:B0-----:R-:W-:Y:S01]  /*09b0*/  LEA R30, P6, R5, UR10, 0x2 ;  /* 0x0000000a051e7c11 */ /* 0x001fe2000f8c10ff */
[----:B------:R-:W-:-:S04]  /*09c0*/  IMAD.WIDE.U32 R16, R16, 0x4, R28 ;  /* 0x0000000410107825 */ /* 0x000fc800078e001c */
[----:B------:R-:W-:Y:S01]  /*09d0*/  IMAD.WIDE R20, R21, 0x4, R28 ;  /* 0x0000000415147825 */ /* 0x000fe200078e021c */
[----:B------:R-:W-:-:S03]  /*09e0*/  LEA.HI.X R31, R5, UR11, R4, 0x2, P6 ;  /* 0x0000000b051f7c11 */ /* 0x000fc6000b0f1404 */
[----:B------:R-:W-:Y:S01]  /*09f0*/  @P5 MOV R22, RZ ;  /* 0x000000ff00165202 */ /* 0x000fe20000000f00 */
[----:B------:R-:W2:Y:S04]  /*0a00*/  @P4 LDG.E.CONSTANT R23, desc[UR8][R20.64+0x8] ;  /* 0x0000080814174981 */ /* 0x000ea8000c1e9900 */
[----:B------:R-:W3:Y:S04]  /*0a10*/  @!P2 LDG.E.CONSTANT R32, desc[UR8][R30.64+0x4] ;  /* 0x000004081e20a981 */ /* 0x000ee8000c1e9900 */
[----:B------:R-:W4:Y:S04]  /*0a20*/  @!P5 LDG.E.CONSTANT R22, desc[UR8][R30.64+0x4] ;  /* 0x000004081e16d981 */ /* 0x000f28000c1e9900 */
[----:B------:R-:W5:Y:S04]  /*0a30*/  @P4 LDG.E.CONSTANT R21, desc[UR8][R20.64+0x4] ;  /* 0x0000040814154981 */ /* 0x000f68000c1e9900 */
[----:B------:R0:W3:Y:S02]  /*0a40*/  @!P5 LDG.E.CONSTANT R20, desc[UR8][R16.64] ;  /* 0x000000081014d981 */ /* 0x0000e4000c1e9900 */
[C---:B0-----:R-:W-:Y:S01]  /*0a50*/  FFMA R17, R18.reuse, R9, R27 ;  /* 0x0000000912117223 */ /* 0x041fe2000000001b */
[-C--:B------:R-:W-:Y:S01]  /*0a60*/  FFMA R18, R18, R13.reuse, R6 ;  /* 0x0000000d12127223 */ /* 0x080fe20000000006 */
[C---:B------:R-:W-:Y:S01]  /*0a70*/  FFMA R13, R19.reuse, R13, R7 ;  /* 0x0000000d130d7223 */ /* 0x040fe20000000007 */
[----:B------:R-:W-:Y:S01]  /*0a80*/  FFMA R16, R19, R9, R26 ;  /* 0x0000000913107223 */ /* 0x000fe2000000001a */
[----:B------:R-:W0:Y:S04]  /*0a90*/  LDS.128 R4, [UR5+0x60] ;  /* 0x00006005ff047984 */ /* 0x000e280008000c00 */
[----:B------:R-:W3:Y:S04]  /*0aa0*/  LDG.E.CONSTANT R26, desc[UR8][R42.64+0x124c] ;  /* 0x00124c082a1a7981 */ /* 0x000ee8000c1e9900 */
[----:B------:R-:W3:Y:S01]  /*0ab0*/  LDG.E.CONSTANT R27, desc[UR8][R42.64+0x1270] ;  /* 0x001270082a1b7981 */ /* 0x000ee2000c1e9900 */
[C---:B0-----:R-:W-:Y:S01]  /*0ac0*/  FFMA R8, R4.reuse, R10, R8 ;  /* 0x0000000a04087223 */ /* 0x041fe20000000008 */
[----:B------:R-:W-:Y:S01]  /*0ad0*/  FFMA R9, R4, R14, R25 ;  /* 0x0000000e04097223 */ /* 0x000fe20000000019 */
[C---:B------:R-:W-:Y:S01]  /*0ae0*/  FFMA R4, R5.reuse, R10, R24 ;  /* 0x0000000a05047223 */ /* 0x040fe20000000018 */
[----:B------:R-:W-:Y:S01]  /*0af0*/  FFMA R12, R5, R14, R12 ;  /* 0x0000000e050c7223 */ /* 0x000fe2000000000c */
[C---:B------:R-:W-:Y:S01]  /*0b00*/  FFMA R5, R6.reuse, R10, R17 ;  /* 0x0000000a06057223 */ /* 0x040fe20000000011 */
[----:B------:R-:W-:Y:S01]  /*0b10*/  FFMA R6, R6, R14, R18 ;  /* 0x0000000e06067223 */ /* 0x000fe20000000012 */
[C---:B------:R-:W-:Y:S01]  /*0b20*/  FFMA R10, R7.reuse, R10, R16 ;  /* 0x0000000a070a7223 */ /* 0x040fe20000000010 */
[----:B------:R-:W3:Y:S04]  /*0b30*/  LDG.E.CONSTANT R24, desc[UR8][R42.64+0x1204] ;  /* 0x001204082a187981 */ /* 0x000ee8000c1e9900 */
[----:B------:R-:W0:Y:S01]  /*0b40*/  LDS.128 R16, [UR5+0x70] ;  /* 0x00007005ff107984 */ /* 0x000e220008000c00 */
[----:B------:R-:W-:Y:S06]  /*0b50*/  BAR.SYNC.DEFER_BLOCKING 0x0 ;  /* 0x0000000000007b1d */ /* 0x000fec0000010000 */
[----:B------:R-:W3:Y:S04]  /*0b60*/  LDG.E.CONSTANT R25, desc[UR8][R42.64+0x1228] ;  /* 0x001228082a197981 */ /* 0x000ee8000c1e9900 */
[----:B------:R-:W-:Y:S04]  /*0b70*/  @!P4 STS [R39], RZ ;  /* 0x000000ff2700c388 */ /* 0x000fe80000000800 */
[----:B------:R-:W-:Y:S04]  /*0b80*/  @P5 STS [R39+0x8], RZ ;  /* 0x000008ff27005388 */ /* 0x000fe80000000800 */
[----:B--2---:R1:W-:Y:S04]  /*0b90*/  STS [R39+0x4], R23 ;  /* 0x0000041727007388 */ /* 0x0043e80000000800 */
[----:B----4-:R2:W-:Y:S04]  /*0ba0*/  STS [R39+0xc], R22 ;  /* 0x00000c1627007388 */ /* 0x0105e80000000800 */
[----:B-----5:R4:W-:Y:S04]  /*0bb0*/  @P4 STS [R39], R21 ;  /* 0x0000001527004388 */ /* 0x0209e80000000800 */
[----:B-1----:R-:W5:Y:S04]  /*0bc0*/  LDG.E.CONSTANT R23, desc[UR8][R42.64+0x70] ;  /* 0x000070082a177981 */ /* 0x002f68000c1e9900 */
[----:B--2---:R-:W5:Y:S04]  /*0bd0*/  LDG.E.CONSTANT R22, desc[UR8][R42.64+0x4c] ;  /* 0x00004c082a167981 */ /* 0x004f68000c1e9900 */
[----:B---3--:R1:W-:Y:S04]  /*0be0*/  @!P5 STS [R39+0x8], R20 ;  /* 0x000008142700d388 */ /* 0x0083e80000000800 */
[----:B----4-:R-:W5:Y:S04]  /*0bf0*/  LDG.E.CONSTANT R21, desc[UR8][R42.64+0x28] ;  /* 0x000028082a157981 */ /* 0x010f68000c1e9900 */
[----:B-1----:R-:W5:Y:S04]  /*0c00*/  LDG.E.CONSTANT R20, desc[UR8][R42.64+0x4] ;  /* 0x000004082a147981 */ /* 0x002f68000c1e9900 */
[----:B-----5:R1:W-:Y:S04]  /*0c10*/  STS.128 [R38], R20 ;  /* 0x0000001426007388 */ /* 0x0203e80000000c00 */
[----:B-1----:R-:W2:Y:S04]  /*0c20*/  LDG.E.CONSTANT R20, desc[UR8][R42.64+0x94] ;  /* 0x000094082a147981 */ /* 0x002ea8000c1e9900 */
[----:B------:R-:W2:Y:S04]  /*0c30*/  LDG.E.CONSTANT R21, desc[UR8][R42.64+0xb8] ;  /* 0x0000b8082a157981 */ /* 0x000ea8000c1e9900 */
[----:B------:R-:W2:Y:S04]  /*0c40*/  LDG.E.CONSTANT R22, desc[UR8][R42.64+0xdc] ;  /* 0x0000dc082a167981 */ /* 0x000ea8000c1e9900 */
[----:B------:R-:W2:Y:S04]  /*0c50*/  LDG.E.CONSTANT R23, desc[UR8][R42.64+0x100] ;  /* 0x000100082a177981 */ /* 0x000ea8000c1e9900 */
[----:B--2---:R1:W-:Y:S04]  /*0c60*/  STS.128 [R38+0x10], R20 ;  /* 0x0000101426007388 */ /* 0x0043e80000000c00 */
[----:B-1----:R-:W2:Y:S04]  /*0c70*/  LDG.E.CONSTANT R20, desc[UR8][R42.64+0x1294] ;  /* 0x001294082a147981 */ /* 0x002ea8000c1e9900 */
[----:B------:R-:W2:Y:S04]  /*0c80*/  LDG.E.CONSTANT R21, desc[UR8][R42.64+0x12b8] ;  /* 0x0012b8082a157981 */ /* 0x000ea8000c1e9900 */
[----:B------:R-:W2:Y:S04]  /*0c90*/  LDG.E.CONSTANT R22, desc[UR8][R42.64+0x12dc] ;  /* 0x0012dc082a167981 */ /* 0x000ea8000c1e9900 */
[----:B------:R-:W2:Y:S04]  /*0ca0*/  LDG.E.CONSTANT R23, desc[UR8][R42.64+0x1300] ;  /* 0x001300082a177981 */ /* 0x000ea8000c1e9900 */
[----:B------:R0:W-:Y:S01]  /*0cb0*/  STS.128 [R38+0x20], R24 ;  /* 0x0000201826007388 */ /* 0x0001e20000000c00 */
[----:B------:R-:W-:Y:S01]  /*0cc0*/  FFMA R13, R7, R14, R13 ;  /* 0x0000000e070d7223 */ /* 0x000fe2000000000d */
[-C--:B0-----:R-:W-:Y:S01]  /*0cd0*/  FFMA R24, R16, R11.reuse, R8 ;  /* 0x0000000b10187223 */ /* 0x081fe20000000008 */
[----:B------:R-:W-:Y:S01]  /*0ce0*/  FFMA R26, R18, R11, R5 ;  /* 0x0000000b121a7223 */ /* 0x000fe20000000005 */
[----:B------:R-:W-:Y:S01]  /*0cf0*/  FFMA R16, R16, R15, R9 ;  /* 0x0000000f10107223 */ /* 0x000fe20000000009 */
[----:B------:R-:W-:Y:S01]  /*0d00*/  FFMA R25, R17, R11, R4 ;  /* 0x0000000b11197223 */ /* 0x000fe20000000004 */
[----:B------:R-:W-:Y:S01]  /*0d10*/  FFMA R18, R18, R15, R6 ;  /* 0x0000000f12127223 */ /* 0x000fe20000000006 */
[----:B------:R-:W-:Y:S01]  /*0d20*/  FFMA R27, R19, R11, R10 ;  /* 0x0000000b131b7223 */ /* 0x000fe2000000000a */
[-C--:B------:R-:W-:Y:S01]  /*0d30*/  FFMA R17, R17, R15.reuse, R12 ;  /* 0x0000000f11117223 */ /* 0x080fe2000000000c */
[----:B------:R-:W-:Y:S01]  /*0d40*/  ISETP.GT.U32.OR P4, PT, R0, 0x5, !P3 ;  /* 0x000000050000780c */ /* 0x000fe20005f84470 */
[----:B--2---:R0:W-:Y:S01]  /*0d50*/  STS.128 [R38+0x30], R20 ;  /* 0x0000301426007388 */ /* 0x0041e20000000c00 */
[----:B------:R-:W-:Y:S01]  /*0d60*/  BAR.SYNC.DEFER_BLOCKING 0x0 ;  /* 0x0000000000007b1d */ /* 0x000fe20000010000 */
[----:B0-----:R-:W-:-:S05]  /*0d70*/  FFMA R20, R19, R15, R13 ;  /* 0x0000000f13147223 */ /* 0x001fca000000000d */
[----:B------:R-:W-:Y:S04]  /*0d80*/  LDS.128 R8, [UR5] ;  /* 0x00000005ff087984 */ /* 0x000fe80008000c00 */
[----:B------:R-:W0:Y:S04]  /*0d90*/  LDS.128 R4, [R37] ;  /* 0x0000000025047984 */ /* 0x000e280000000c00 */
[----:B------:R-:W1:Y:S01]  /*0da0*/  LDS.128 R12, [R37+0x100] ;  /* 0x00010000250c7984 */ /* 0x000e620000000c00 */
[----:B0-----:R-:W-:Y:S01]  /*0db0*/  FFMA R24, R8, R4, R24 ;  /* 0x0000000408187223 */ /* 0x001fe20000000018 */
[CC--:B------:R-:W-:Y:S01]  /*0dc0*/  FFMA R25, R4.reuse, R9.reuse, R25 ;  /* 0x0000000904197223 */ /* 0x0c0fe20000000019 */
[----:B------:R-:W-:Y:S01]  /*0dd0*/  FFMA R26, R4, R10, R26 ;  /* 0x0000000a041a7223 */ /* 0x000fe2000000001a */
[----:B-1----:R-:W-:Y:S01]  /*0de0*/  FFMA R8, R8, R12, R16 ;  /* 0x0000000c08087223 */ /* 0x002fe20000000010 */
[C---:B------:R-:W-:Y:S01]  /*0df0*/  FFMA R9, R12.reuse, R9, R17 ;  /* 0x000000090c097223 */ /* 0x040fe20000000011 */
[----:B------:R-:W-:-:S02]  /*0e00*/  FFMA R10, R12, R10, R18 ;  /* 0x0000000a0c0a7223 */ /* 0x000fc40000000012 */
[----:B------:R-:W0:Y:S01]  /*0e10*/  LDS.128 R16, [UR5+0x10] ;  /* 0x00001005ff107984 */ /* 0x000e220008000c00 */
[-C--:B------:R-:W-:Y:S01]  /*0e20*/  FFMA R27, R4, R11.reuse, R27 ;  /* 0x0000000b041b7223 */ /* 0x080fe2000000001b */
[----:B------:R-:W-:Y:S02]  /*0e30*/  FFMA R11, R12, R11, R20 ;  /* 0x0000000b0c0b7223 */ /* 0x000fe40000000014 */
[----:B------:R-:W1:Y:S01]  /*0e40*/  LDS.128 R20, [UR5+0x20] ;  /* 0x00002005ff147984 */ /* 0x000e620008000c00 */
[CC--:B0-----:R-:W-:Y:S01]  /*0e50*/  FFMA R24, R16.reuse, R5.reuse, R24 ;  /* 0x0000000510187223 */ /* 0x0c1fe20000000018 */
[C---:B------:R-:W-:Y:S01]  /*0e60*/  FFMA R25, R17.reuse, R5, R25 ;  /* 0x0000000511197223 */ /* 0x040fe20000000019 */
[-C--:B------:R-:W-:Y:S01]  /*0e70*/  FFMA R16, R16, R13.reuse, R8 ;  /* 0x0000000d10107223 */ /* 0x080fe20000000008 */
[-C--:B------:R-:W-:Y:S01]  /*0e80*/  FFMA R17, R17, R13.reuse, R9 ;  /* 0x0000000d11117223 */ /* 0x080fe20000000009 */
[-C--:B------:R-:W-:Y:S01]  /*0e90*/  FFMA R33, R18, R13.reuse, R10 ;  /* 0x0000000d12217223 */ /* 0x080fe2000000000a */
[----:B------:R-:W-:-:S02]  /*0ea0*/  FFMA R13, R19, R13, R11 ;  /* 0x0000000d130d7223 */ /* 0x000fc4000000000b */
[----:B------:R-:W0:Y:S01]  /*0eb0*/  LDS.128 R8, [UR5+0x30] ;  /* 0x00003005ff087984 */ /* 0x000e220008000c00 */
[-C--:B------:R-:W-:Y:S01]  /*0ec0*/  FFMA R26, R18, R5.reuse, R26 ;  /* 0x00000005121a7223 */ /* 0x080fe2000000001a */
[----:B------:R-:W-:Y:S01]  /*0ed0*/  FFMA R4, R19, R5, R27 ;  /* 0x0000000513047223 */ /* 0x000fe2000000001b */
[C---:B-1----:R-:W-:Y:S01]  /*0ee0*/  FFMA R5, R20.reuse, R6, R24 ;  /* 0x0000000614057223 */ /* 0x042fe20000000018 */
[-C--:B------:R-:W-:Y:S01]  /*0ef0*/  FFMA R16, R20, R14.reuse, R16 ;  /* 0x0000000e14107223 */ /* 0x080fe20000000010 */
[C---:B------:R-:W-:Y:S01]  /*0f00*/  FFMA R20, R21.reuse, R14, R17 ;  /* 0x0000000e15147223 */ /* 0x040fe20000000011 */
[-C--:B------:R-:W-:Y:S01]  /*0f10*/  FFMA R18, R21, R6.reuse, R25 ;  /* 0x0000000615127223 */ /* 0x080fe20000000019 */
[C---:B------:R-:W-:Y:S01]  /*0f20*/  FFMA R17, R22.reuse, R6, R26 ;  /* 0x0000000616117223 */ /* 0x040fe2000000001a */
[----:B------:R-:W-:Y:S01]  /*0f30*/  FFMA R33, R22, R14, R33 ;  /* 0x0000000e16217223 */ /* 0x000fe20000000021 */
[C---:B------:R-:W-:Y:S01]  /*0f40*/  FFMA R4, R23.reuse, R6, R4 ;  /* 0x0000000617047223 */ /* 0x040fe20000000004 */
[----:B------:R-:W-:Y:S01]  /*0f50*/  FFMA R22, R23, R14, R13 ;  /* 0x0000000e17167223 */ /* 0x000fe2000000000d */
[----:B------:R-:W-:Y:S01]  /*0f60*/  LDS.128 R24, [R37+0x110] ;  /* 0x0001100025187984 */ /* 0x000fe20000000c00 */
[C---:B0-----:R-:W-:Y:S01]  /*0f70*/  FFMA R12, R8.reuse, R7, R5 ;  /* 0x00000007080c7223 */ /* 0x041fe20000000005 */
[----:B------:R-:W-:Y:S01]  /*0f80*/  FFMA R14, R8, R15, R16 ;  /* 0x0000000f080e7223 */ /* 0x000fe20000000010 */
[C---:B------:R-:W-:Y:S01]  /*0f90*/  FFMA R8, R10.reuse, R7, R17 ;  /* 0x000000070a087223 */ /* 0x040fe20000000011 */
[----:B------:R-:W-:Y:S01]  /*0fa0*/  FFMA R13, R10, R15, R33 ;  /* 0x0000000f0a0d7223 */ /* 0x000fe20000000021 */
[-C--:B------:R-:W-:Y:S01]  /*0fb0*/  FFMA R21, R9, R7.reuse, R18 ;  /* 0x0000000709157223 */ /* 0x080fe20000000012 */
[C---:B------:R-:W-:Y:S01]  /*0fc0*/  FFMA R10, R11.reuse, R7, R4 ;  /* 0x000000070b0a7223 */ /* 0x040fe20000000004 */
[----:B------:R-:W-:Y:S04]  /*0fd0*/  LDS.128 R16, [R37+0x10] ;  /* 0x0000100025107984 */ /* 0x000fe80000000c00 */
[----:B------:R-:W0:Y:S01]  /*0fe0*/  LDS.128 R4, [UR5+0x40] ;  /* 0x00004005ff047984 */ /* 0x000e220008000c00 */
[----:B------:R-:W-:Y:S01]  /*0ff0*/  FFMA R41, R11, R15, R22 ;  /* 0x0000000f0b297223 */ /* 0x000fe20000000016 */
[----:B------:R-:W-:-:S02]  /*1000*/  IMAD R11, R36, 0xe, RZ ;  /* 0x0000000e240b7824 */ /* 0x000fc400078e02ff */
[----:B------:R-:W-:Y:S01]  /*1010*/  FFMA R20, R9, R15, R20 ;  /* 0x0000000f09147223 */ /* 0x000fe20000000014 */
[----:B------:R-:W2:Y:S01]  /*1020*/  LDG.E.CONSTANT R33, desc[UR8][R42.64+0x12bc] ;  /* 0x0012bc082a217981 */ /* 0x000ea2000c1e9900 */
[C---:B0-----:R-:W-:Y:S01]  /*1030*/  FFMA R12, R4.reuse, R16, R12 ;  /* 0x00000010040c7223 */ /* 0x041fe2000000000c */
[----:B------:R-:W-:Y:S01]  /*1040*/  FFMA R14, R4, R24, R14 ;  /* 0x00000018040e7223 */ /* 0x000fe2000000000e */
[----:B------:R-:W-:-:S04]  /*1050*/  IADD3 R4, PT, PT, R3, UR6, RZ ;  /* 0x0000000603047c10 */ /* 0x000fc8000fffe0ff */
[----:B------:R-:W-:Y:S01]  /*1060*/  IADD3 R4, PT, PT, R11, R4, RZ ;  /* 0x000000040b047210 */ /* 0x000fe20007ffe0ff */
[C---:B------:R-:W-:Y:S01]  /*1070*/  FFMA R9, R16.reuse, R5, R21 ;  /* 0x0000000510097223 */ /* 0x040fe20000000015 */
[CC--:B------:R-:W-:Y:S01]  /*1080*/  FFMA R8, R16.reuse, R6.reuse, R8 ;  /* 0x0000000610087223 */ /* 0x0c0fe20000000008 */
[----:B------:R-:W-:Y:S01]  /*1090*/  FFMA R10, R16, R7, R10 ;  /* 0x00000007100a7223 */ /* 0x000fe2000000000a */
[----:B------:R-:W-:Y:S01]  /*10a0*/  IADD3 R23, PT, PT, R4, -0xd, RZ ;  /* 0xfffffff304177810 */ /* 0x000fe20007ffe0ff */
[C---:B------:R-:W-:Y:S01]  /*10b0*/  FFMA R15, R24.reuse, R5, R20 ;  /* 0x00000005180f7223 */ /* 0x040fe20000000014 */
[C---:B------:R-:W-:Y:S01]  /*10c0*/  FFMA R13, R24.reuse, R6, R13 ;  /* 0x00000006180d7223 */ /* 0x040fe2000000000d */
[----:B------:R-:W-:Y:S02]  /*10d0*/  FFMA R41, R24, R7, R41 ;  /* 0x0000000718297223 */ /* 0x000fe40000000029 */
[----:B------:R-:W0:Y:S01]  /*10e0*/  LDS.128 R4, [UR5+0x50] ;  /* 0x00005005ff047984 */ /* 0x000e220008000c00 */
[----:B------:R-:W-:Y:S01]  /*10f0*/  IMAD.WIDE R22, R23, 0x4, R28 ;  /* 0x0000000417167825 */ /* 0x000fe200078e021c */
[----:B------:R-:W-:-:S03]  /*1100*/  CS2R R28, SRZ ;  /* 0x00000000001c7805 */ /* 0x000fc6000001ff00 */
[----:B------:R-:W-:-:S03]  /*1110*/  HFMA2 R11, -RZ, RZ, 0, 0 ;  /* 0x00000000ff0b7431 */ /* 0x000fc600000001ff */
[----:B------:R-:W3:Y:S01]  /*1120*/  @P3 LDG.E.CONSTANT R28, desc[UR8][R22.64] ;  /* 0x00000008161c3981 */ /* 0x000ee2000c1e9900 */
[----:B------:R-:W-:Y:S01]  /*1130*/  PLOP3.LUT P3, PT, PT, PT, PT, 0x8, 0x80 ;  /* 0x000000000080781c */ /* 0x000fe20003f6e170 */
[C---:B0-----:R-:W-:Y:S01]  /*1140*/  FFMA R16, R4.reuse, R17, R12 ;  /* 0x0000001104107223 */ /* 0x041fe2000000000c */
[----:B------:R-:W-:Y:S01]  /*1150*/  FFMA R24, R4, R25, R14 ;  /* 0x0000001904187223 */ /* 0x000fe2000000000e */
[C---:B------:R-:W-:Y:S01]  /*1160*/  FFMA R4, R5.reuse, R17, R9 ;  /* 0x0000001105047223 */ /* 0x040fe20000000009 */
[-C--:B------:R-:W-:Y:S01]  /*1170*/  FFMA R5, R5, R25.reuse, R15 ;  /* 0x0000001905057223 */ /* 0x080fe2000000000f */
[C---:B------:R-:W-:Y:S01]  /*1180*/  FFMA R9, R6.reuse, R25, R13 ;  /* 0x0000001906097223 */ /* 0x040fe2000000000d */
[-C--:B------:R-:W-:Y:S01]  /*1190*/  FFMA R8, R6, R17.reuse, R8 ;  /* 0x0000001106087223 */ /* 0x080fe20000000008 */
[----:B------:R-:W0:Y:S01]  /*11a0*/  LDS.128 R12, [UR5+0x60] ;  /* 0x00006005ff0c7984 */ /* 0x000e220008000c00 */
[----:B------:R-:W-:Y:S01]  /*11b0*/  @!P2 PLOP3.LUT P3, PT, P0, PT, PT, 0x80, 0x8 ;  /* 0x000000000008a81c */ /* 0x000fe2000076f070 */
[C---:B------:R-:W-:Y:S01]  /*11c0*/  FFMA R10, R7.reuse, R17, R10 ;  /* 0x00000011070a7223 */ /* 0x040fe2000000000a */
[----:B------:R-:W-:Y:S01]  /*11d0*/  FFMA R41, R7, R25, R41 ;  /* 0x0000001907297223 */ /* 0x000fe20000000029 */
[----:B------:R1:W4:Y:S04]  /*11e0*/  @!P4 LDG.E.CONSTANT R11, desc[UR8][R22.64+0x4] ;  /* 0x00000408160bc981 */ /* 0x000328000c1e9900 */
[----:B------:R-:W5:Y:S04]  /*11f0*/  LDG.E.CONSTANT R6, desc[UR8][R42.64+0x50] ;  /* 0x000050082a067981 */ /* 0x000f68000c1e9900 */
[----:B------:R-:W5:Y:S04]  /*1200*/  LDG.E.CONSTANT R7, desc[UR8][R42.64+0x74] ;  /* 0x000074082a077981 */ /* 0x000f68000c1e9900 */
[----:B------:R-:W2:Y:S04]  /*1210*/  @P3 LDG.E.CONSTANT R29, desc[UR8][R30.64+0x8] ;  /* 0x000008081e1d3981 */ /* 0x000ea8000c1e9900 */
[----:B-1----:R-:W1:Y:S01]  /*1220*/  LDS.128 R20, [UR5+0x70] ;  /* 0x00007005ff147984 */ /* 0x002e620008000c00 */
[----:B------:R-:W-:Y:S06]  /*1230*/  BAR.SYNC.DEFER_BLOCKING 0x0 ;  /* 0x0000000000007b1d */ /* 0x000fec0000010000 */
[----:B------:R-:W5:Y:S04]  /*1240*/  LDG.E.CONSTANT R30, desc[UR8][R42.64+0x1250] ;  /* 0x001250082a1e7981 */ /* 0x000f68000c1e9900 */
[----:B------:R-:W5:Y:S01]  /*1250*/  LDG.E.CONSTANT R31, desc[UR8][R42.64+0x1274] ;  /* 0x001274082a1f7981 */ /* 0x000f62000c1e9900 */
[C---:B0-----:R-:W-:Y:S01]  /*1260*/  FFMA R17, R13.reuse, R18, R4 ;  /* 0x000000120d117223 */ /* 0x041fe20000000004 */
[----:B------:R-:W-:-:S02]  /*1270*/  FFMA R25, R13, R26, R5 ;  /* 0x0000001a0d197223 */ /* 0x000fc40000000005 */
[----:B------:R-:W5:Y:S04]  /*1280*/  LDG.E.CONSTANT R4, desc[UR8][R42.64+0x8] ;  /* 0x000008082a047981 */ /* 0x000f68000c1e9900 */
[----:B------:R-:W5:Y:S04]  /*1290*/  LDG.E.CONSTANT R5, desc[UR8][R42.64+0x2c] ;  /* 0x00002c082a057981 */ /* 0x000f68000c1e9900 */
[----:B------:R0:W-:Y:S04]  /*12a0*/  STS [R39+0x8], R32 ;  /* 0x0000082027007388 */ /* 0x0001e80000000800 */
[----:B0-----:R-:W5:Y:S04]  /*12b0*/  LDG.E.CONSTANT R32, desc[UR8][R42.64+0x1298] ;  /* 0x001298082a207981 */ /* 0x001f68000c1e9900 */
[----:B---3--:R0:W-:Y:S04]  /*12c0*/  STS [R39], R28 ;  /* 0x0000001c27007388 */ /* 0x0081e80000000800 */
[----:B0-----:R-:W3:Y:S04]  /*12d0*/  LDG.E.CONSTANT R28, desc[UR8][R42.64+0x1208] ;  /* 0x001208082a1c7981 */ /* 0x001ee8000c1e9900 */
[----:B----4-:R-:W-:Y:S04]  /*12e0*/  STS [R39+0x4], R11 ;  /* 0x0000040b27007388 */ /* 0x010fe80000000800 */
[----:B--2---:R0:W-:Y:S04]  /*12f0*/  STS [R39+0xc], R29 ;  /* 0x00000c1d27007388 */ /* 0x0041e80000000800 */
[----:B0-----:R-:W3:Y:S04]  /*1300*/  LDG.E.CONSTANT R29, desc[UR8][R42.64+0x122c] ;  /* 0x00122c082a1d7981 */ /* 0x001ee8000c1e9900 */
[----:B-----5:R0:W-:Y:S04]  /*1310*/  STS.128 [R38], R4 ;  /* 0x0000000426007388 */ /* 0x0201e80000000c00 */
[----:B0-----:R-:W2:Y:S04]  /*1320*/  LDG.E.CONSTANT R4, desc[UR8][R42.64+0x98] ;  /* 0x000098082a047981 */ /* 0x001ea8000c1e9900 */
[----:B------:R-:W2:Y:S04]  /*1330*/  LDG.E.CONSTANT R5, desc[UR8][R42.64+0xbc] ;  /* 0x0000bc082a057981 */ /* 0x000ea8000c1e9900 */
[----:B------:R-:W2:Y:S04]  /*1340*/  LDG.E.CONSTANT R6, desc[UR8][R42.64+0xe0] ;  /* 0x0000e0082a067981 */ /* 0x000ea8000c1e9900 */
[----:B------:R-:W2:Y:S04]  /*1350*/  LDG.E.CONSTANT R7, desc[UR8][R42.64+0x104] ;  /* 0x000104082a077981 */ /* 0x000ea8000c1e9900 */
[----:B------:R-:W-:Y:S01]  /*1360*/  STS.128 [R38+0x30], R32 ;  /* 0x0000302026007388 */ /* 0x000fe20000000c00 */
[C---:B------:R-:W-:Y:S01]  /*1370*/  FFMA R16, R12.reuse, R18, R16 ;  /* 0x000000120c107223 */ /* 0x040fe20000000010 */
[-C--:B------:R-:W-:Y:S01]  /*1380*/  FFMA R24, R12, R26.reuse, R24 ;  /* 0x0000001a0c187223 */ /* 0x080fe20000000018 */
[----:B------:R-:W-:Y:S01]  /*1390*/  FFMA R41, R15, R26, R41 ;  /* 0x0000001a0f297223 */ /* 0x000fe20000000029 */
[CC--:B-1----:R-:W-:Y:S01]  /*13a0*/  FFMA R17, R21.reuse, R19.reuse, R17 ;  /* 0x0000001315117223 */ /* 0x0c2fe20000000011 */
[C---:B------:R-:W-:Y:S01]  /*13b0*/  FFMA R16, R20.reuse, R19, R16 ;  /* 0x0000001314107223 */ /* 0x040fe20000000010 */
[-C--:B------:R-:W-:Y:S01]  /*13c0*/  FFMA R24, R20, R27.reuse, R24 ;  /* 0x0000001b14187223 */ /* 0x080fe20000000018 */
[----:B------:R-:W-:Y:S01]  /*13d0*/  FFMA R25, R21, R27, R25 ;  /* 0x0000001b15197223 */ /* 0x000fe20000000019 */
[----:B------:R-:W-:-:S04]  /*13e0*/  IADD3 R36, PT, PT, R36, 0x1, RZ ;  /* 0x0000000124247810 */ /* 0x000fc80007ffe0ff */
[----:B------:R-:W-:Y:S01]  /*13f0*/  ISETP.NE.AND P2, PT, R36, 0x3, PT ;  /* 0x000000032400780c */ /* 0x000fe20003f45270 */
[----:B---3--:R0:W-:Y:S02]  /*1400*/  STS.128 [R38+0x20], R28 ;  /* 0x0000201c26007388 */ /* 0x0081e40000000c00 */
[C---:B0-----:R-:W-:Y:S01]  /*1410*/  FFMA R28, R14.reuse, R18, R8 ;  /* 0x000000120e1c7223 */ /* 0x041fe20000000008 */
[----:B------:R-:W-:Y:S01]  /*1420*/  FFMA R29, R14, R26, R9 ;  /* 0x0000001a0e1d7223 */ /* 0x000fe20000000009 */
[----:B------:R-:W-:Y:S01]  /*1430*/  FFMA R18, R15, R18, R10 ;  /* 0x000000120f127223 */ /* 0x000fe2000000000a */
[----:B--2---:R-:W-:Y:S01]  /*1440*/  STS.128 [R38+0x10], R4 ;  /* 0x0000100426007388 */ /* 0x004fe20000000c00 */
[----:B------:R-:W-:Y:S06]  /*1450*/  BAR.SYNC.DEFER_BLOCKING 0x0 ;  /* 0x0000000000007b1d */ /* 0x000fec0000010000 */
[----:B------:R-:W-:Y:S04]  /*1460*/  LDS.128 R8, [UR5] ;  /* 0x00000005ff087984 */ /* 0x000fe80008000c00 */
[----:B------:R-:W0:Y:S01]  /*1470*/  LDS.128 R4, [R37] ;  /* 0x0000000025047984 */ /* 0x000e220000000c00 */
[----:B------:R-:W-:-:S03]  /*1480*/  FFMA R31, R22, R19, R28 ;  /* 0x00000013161f7223 */ /* 0x000fc6000000001c */
[----:B------:R-:W1:Y:S01]  /*1490*/  LDS.128 R12, [R37+0x100] ;  /* 0x00010000250c7984 */ /* 0x000e620000000c00 */
[C---:B------:R-:W-:Y:S01]  /*14a0*/  FFMA R18, R23.reuse, R19, R18 ;  /* 0x0000001317127223 */ /* 0x040fe20000000012 */
[-C--:B------:R-:W-:Y:S01]  /*14b0*/  FFMA R29, R22, R27.reuse, R29 ;  /* 0x0000001b161d7223 */ /* 0x080fe2000000001d */
[----:B------:R-:W-:Y:S02]  /*14c0*/  FFMA R26, R23, R27, R41 ;  /* 0x0000001b171a7223 */ /* 0x000fe40000000029 */
[----:B------:R-:W2:Y:S01]  /*14d0*/  LDS.128 R20, [UR5+0x10] ;  /* 0x00001005ff147984 */ /* 0x000ea20008000c00 */
[----:B0-----:R-:W-:Y:S01]  /*14e0*/  FFMA R27, R8, R4, R16 ;  /* 0x00000004081b7223 */ /* 0x001fe20000000010 */
[C---:B------:R-:W-:Y:S01]  /*14f0*/  FFMA R28, R4.reuse, R9, R17 ;  /* 0x00000009041c7223 */ /* 0x040fe20000000011 */
[C---:B------:R-:W-:Y:S01]  /*1500*/  FFMA R31, R4.reuse, R10, R31 ;  /* 0x0000000a041f7223 */ /* 0x040fe2000000001f */
[----:B------:R-:W-:Y:S02]  /*1510*/  FFMA R4, R4, R11, R18 ;  /* 0x0000000b04047223 */ /* 0x000fe40000000012 */
[----:B------:R-:W0:Y:S01]  /*1520*/  LDS.128 R16, [UR5+0x20] ;  /* 0x00002005ff107984 */ /* 0x000e220008000c00 */
[----:B-1----:R-:W-:Y:S01]  /*1530*/  FFMA R24, R8, R12, R24 ;  /* 0x0000000c08187223 */ /* 0x002fe20000000018 */
[C---:B------:R-:W-:Y:S01]  /*1540*/  FFMA R8, R12.reuse, R9, R25 ;  /* 0x000000090c087223 */ /* 0x040fe20000000019 */
[----:B------:R-:W-:Y:S01]  /*1550*/  FFMA R29, R12, R10, R29 ;  /* 0x0000000a0c1d7223 */ /* 0x000fe2000000001d */
[C---:B--2---:R-:W-:Y:S01]  /*1560*/  FFMA R27, R20.reuse, R5, R27 ;  /* 0x00000005141b7223 */ /* 0x044fe2000000001b */
[----:B------:R-:W-:Y:S01]  /*1570*/  FFMA R25, R20, R13, R24 ;  /* 0x0000000d14197223 */ /* 0x000fe20000000018 */
[C---:B------:R-:W-:Y:S01]  /*1580*/  FFMA R28, R21.reuse, R5, R28 ;  /* 0x00000005151c7223 */ /* 0x040fe2000000001c */
[----:B------:R-:W-:Y:S01]  /*1590*/  FFMA R26, R12, R11, R26 ;  /* 0x0000000b0c1a7223 */ /* 0x000fe2000000001a */
[----:B------:R-:W-:Y:S01]  /*15a0*/  FFMA R21, R21, R13, R8 ;  /* 0x0000000d15157223 */ /* 0x000fe20000000008 */
[CC--:B------:R-:W-:Y:S01]  /*15b0*/  FFMA R33, R22.reuse, R5.reuse, R31 ;  /* 0x0000000516217223 */ /* 0x0c0fe2000000001f */
[C---:B------:R-:W-:Y:S01]  /*15c0*/  FFMA R20, R23.reuse, R5, R4 ;  /* 0x0000000517147223 */ /* 0x040fe20000000004 */
[----:B------:R-:W1:Y:S01]  /*15d0*/  LDS.128 R8, [UR5+0x30] ;  /* 0x00003005ff087984 */ /* 0x000e620008000c00 */
[-C--:B------:R-:W-:Y:S01]  /*15e0*/  FFMA R29, R22, R13.reuse, R29 ;  /* 0x0000000d161d7223 */ /* 0x080fe2000000001d */
[----:B------:R-:W-:Y:S01]  /*15f0*/  FFMA R31, R23, R13, R26 ;  /* 0x0000000d171f7223 */ /* 0x000fe2000000001a */
[CC--:B0-----:R-:W-:Y:S01]  /*1600*/  FFMA R5, R17.reuse, R6.reuse, R28 ;  /* 0x0000000611057223 */ /* 0x0c1fe2000000001c */
[-C--:B------:R-:W-:Y:S01]  /*1610*/  FFMA R4, R16, R6.reuse, R27 ;  /* 0x0000000610047223 */ /* 0x080fe2000000001b */
[----:B------:R-:W-:Y:S01]  /*1620*/  FFMA R28, R18, R6, R33 ;  /* 0x00000006121c7223 */ /* 0x000fe20000000021 */
[-C--:B------:R-:W-:Y:S01]  /*1630*/  FFMA R12, R16, R14.reuse, R25 ;  /* 0x0000000e100c7223 */ /* 0x080fe20000000019 */
[----:B------:R-:W-:Y:S01]  /*1640*/  FFMA R13, R17, R14, R21 ;  /* 0x0000000e110d7223 */ /* 0x000fe20000000015 */
[----:B------:R-:W-:Y:S01]  /*1650*/  FFMA R6, R19, R6, R20 ;  /* 0x0000000613067223 */ /* 0x000fe20000000014 */
[----:B------:R-:W-:Y:S01]  /*1660*/  LDS.128 R24, [R37+0x10] ;  /* 0x0000100025187984 */ /* 0x000fe20000000c00 */
[----:B------:R-:W-:-:S03]  /*1670*/  FFMA R29, R18, R14, R29 ;  /* 0x0000000e121d7223 */ /* 0x000fc6000000001d */
[----:B------:R-:W0:Y:S01]  /*1680*/  LDS.128 R20, [UR5+0x40] ;  /* 0x00004005ff147984 */ /* 0x000e220008000c00 */
[----:B------:R-:W-:-:S03]  /*1690*/  FFMA R14, R19, R14, R31 ;  /* 0x0000000e130e7223 */ /* 0x000fc6000000001f */
[----:B------:R-:W2:Y:S01]  /*16a0*/  LDS.128 R16, [R37+0x110] ;  /* 0x0001100025107984 */ /* 0x000ea20000000c00 */
[C---:B-1----:R-:W-:Y:S01]  /*16b0*/  FFMA R4, R8.reuse, R7, R4 ;  /* 0x0000000708047223 */ /* 0x042fe20000000004 */
[----:B------:R-:W-:Y:S01]  /*16c0*/  FFMA R12, R8, R15, R12 ;  /* 0x0000000f080c7223 */ /* 0x000fe2000000000c */
[C---:B------:R-:W-:Y:S01]  /*16d0*/  FFMA R5, R9.reuse, R7, R5 ;  /* 0x0000000709057223 */ /* 0x040fe20000000005 */
[----:B------:R-:W-:Y:S01]  /*16e0*/  FFMA R13, R9, R15, R13 ;  /* 0x0000000f090d7223 */ /* 0x000fe2000000000d */
[C---:B------:R-:W-:Y:S01]  /*16f0*/  FFMA R30, R10.reuse, R7, R28 ;  /* 0x000000070a1e7223 */ /* 0x040fe2000000001c */
[----:B------:R-:W-:Y:S01]  /*1700*/  FFMA R29, R10, R15, R29 ;  /* 0x0000000f0a1d7223 */ /* 0x000fe2000000001d */
[C---:B------:R-:W-:Y:S01]  /*1710*/  FFMA R6, R11.reuse, R7, R6 ;  /* 0x000000070b067223 */ /* 0x040fe20000000006 */
[----:B------:R-:W-:Y:S02]  /*1720*/  FFMA R14, R11, R15, R14 ;  /* 0x0000000f0b0e7223 */ /* 0x000fe4000000000e */
[----:B------:R-:W1:Y:S01]  /*1730*/  LDS.128 R8, [UR5+0x50] ;  /* 0x00005005ff087984 */ /* 0x000e620008000c00 */
[----:B0-----:R-:W-:Y:S01]  /*1740*/  FFMA R28, R20, R24, R4 ;  /* 0x00000018141c7223 */ /* 0x001fe20000000004 */
[C---:B------:R-:W-:Y:S01]  /*1750*/  FFMA R31, R24.reuse, R21, R5 ;  /* 0x00000015181f7223 */ /* 0x040fe20000000005 */
[C---:B------:R-:W-:Y:S01]  /*1760*/  FFMA R30, R24.reuse, R22, R30 ;  /* 0x00000016181e7223 */ /* 0x040fe2000000001e */
[----:B------:R-:W-:-:S02]  /*1770*/  FFMA R24, R24, R23, R6 ;  /* 0x0000001718187223 */ /* 0x000fc40000000006 */
[----:B------:R-:W0:Y:S01]  /*1780*/  LDS.128 R4, [UR5+0x60] ;  /* 0x00006005ff047984 */ /* 0x000e220008000c00 */
[----:B--2---:R-:W-:Y:S01]  /*1790*/  FFMA R20, R20, R16, R12 ;  /* 0x0000001014147223 */ /* 0x004fe2000000000c */
[C---:B------:R-:W-:Y:S01]  /*17a0*/  FFMA R32, R16.reuse, R21, R13 ;  /* 0x0000001510207223 */ /* 0x040fe2000000000d */
[C---:B------:R-:W-:Y:S01]  /*17b0*/  FFMA R29, R16.reuse, R22, R29 ;  /* 0x00000016101d7223 */ /* 0x040fe2000000001d */
[----:B------:R-:W-:Y:S02]  /*17c0*/  FFMA R16, R16, R23, R14 ;  /* 0x0000001710107223 */ /* 0x000fe4000000000e */
[----:B------:R-:W2:Y:S01]  /*17d0*/  LDS.128 R12, [UR5+0x70] ;  /* 0x00007005ff0c7984 */ /* 0x000ea20008000c00 */
[C---:B-1----:R-:W-:Y:S01]  /*17e0*/  FFMA R21, R8.reuse, R25, R28 ;  /* 0x0000001908157223 */ /* 0x042fe2000000001c */
[----:B------:R-:W-:Y:S01]  /*17f0*/  FFMA R23, R8, R17, R20 ;  /* 0x0000001108177223 */ /* 0x000fe20000000014 */
[C---:B------:R-:W-:Y:S01]  /*1800*/  FFMA R8, R9.reuse, R25, R31 ;  /* 0x0000001909087223 */ /* 0x040fe2000000001f */
[----:B------:R-:W-:Y:S01]  /*1810*/  FFMA R32, R9, R17, R32 ;  /* 0x0000001109207223 */ /* 0x000fe20000000020 */
[C---:B------:R-:W-:Y:S01]  /*1820*/  FFMA R9, R10.reuse, R25, R30 ;  /* 0x000000190a097223 */ /* 0x040fe2000000001e */
[----:B------:R-:W-:Y:S01]  /*1830*/  FFMA R29, R10, R17, R29 ;  /* 0x000000110a1d7223 */ /* 0x000fe2000000001d */
[C---:B------:R-:W-:Y:S01]  /*1840*/  FFMA R24, R11.reuse, R25, R24 ;  /* 0x000000190b187223 */ /* 0x040fe20000000018 */
[----:B------:R-:W-:Y:S01]  /*1850*/  FFMA R16, R11, R17, R16 ;  /* 0x000000110b107223 */ /* 0x000fe20000000010 */
[-C--:B0-----:R-:W-:Y:S01]  /*1860*/  FFMA R21, R4, R26.reuse, R21 ;  /* 0x0000001a04157223 */ /* 0x081fe20000000015 */
[CC--:B------:R-:W-:Y:S01]  /*1870*/  FFMA R8, R5.reuse, R26.reuse, R8 ;  /* 0x0000001a05087223 */ /* 0x0c0fe20000000008 */
[----:B------:R-:W-:Y:S01]  /*1880*/  FFMA R9, R6, R26, R9 ;  /* 0x0000001a06097223 */ /* 0x000fe20000000009 */
[-C--:B------:R-:W-:Y:S01]  /*1890*/  FFMA R4, R4, R18.reuse, R23 ;  /* 0x0000001204047223 */ /* 0x080fe20000000017 */
[-C--:B------:R-:W-:Y:S01]  /*18a0*/  FFMA R32, R5, R18.reuse, R32 ;  /* 0x0000001205207223 */ /* 0x080fe20000000020 */
[----:B------:R-:W-:Y:S01]  /*18b0*/  FFMA R29, R6, R18, R29 ;  /* 0x00000012061d7223 */ /* 0x000fe2000000001d */
[C---:B------:R-:W-:Y:S01]  /*18c0*/  FFMA R24, R7.reuse, R26, R24 ;  /* 0x0000001a07187223 */ /* 0x040fe20000000018 */
[----:B------:R-:W-:Y:S01]  /*18d0*/  FFMA R16, R7, R18, R16 ;  /* 0x0000001207107223 */ /* 0x000fe20000000010 */
[-C--:B--2---:R-:W-:Y:S01]  /*18e0*/  FFMA R21, R12, R27.reuse, R21 ;  /* 0x0000001b0c157223 */ /* 0x084fe20000000015 */
[CC--:B------:R-:W-:Y:S01]  /*18f0*/  FFMA R23, R13.reuse, R27.reuse, R8 ;  /* 0x0000001b0d177223 */ /* 0x0c0fe20000000008 */
[----:B------:R-:W-:Y:S01]  /*1900*/  FFMA R30, R14, R27, R9 ;  /* 0x0000001b0e1e7223 */ /* 0x000fe20000000009 */
[-C--:B------:R-:W-:Y:S01]  /*1910*/  FFMA R22, R12, R19.reuse, R4 ;  /* 0x000000130c167223 */ /* 0x080fe20000000004 */
[-C--:B------:R-:W-:Y:S01]  /*1920*/  FFMA R26, R13, R19.reuse, R32 ;  /* 0x000000130d1a7223 */ /* 0x080fe20000000020 */
[----:B------:R-:W-:Y:S01]  /*1930*/  FFMA R20, R14, R19, R29 ;  /* 0x000000130e147223 */ /* 0x000fe2000000001d */
[C---:B------:R-:W-:Y:S01]  /*1940*/  FFMA R27, R15.reuse, R27, R24 ;  /* 0x0000001b0f1b7223 */ /* 0x040fe20000000018 */
[----:B------:R-:W-:Y:S01]  /*1950*/  FFMA R25, R15, R19, R16 ;  /* 0x000000130f197223 */ /* 0x000fe20000000010 */
[----:B------:R-:W-:Y:S06]  /*1960*/  @P2 BRA `(.L_x_26) ;  /* 0xffffffe800142947 */ /* 0x000fec000383ffff */
[----:B------:R-:W-:-:S04]  /*1970*/  UIADD3 UR4, UPT, UPT, UR4, 0x1, URZ ;  /* 0x0000000104047890 */ /* 0x000fc8000fffe0ff */
[----:B------:R-:W-:-:S09]  /*1980*/  UISETP.NE.AND UP0, UPT, UR4, 0x10, UPT ;  /* 0x000000100400788c */ /* 0x000fd2000bf05270 */
[----:B------:R-:W-:Y:S05]  /*1990*/  BRA.U UP0, `(.L_x_27) ;  /* 0xffffffe500fc7547 */ /* 0x000fea000b83ffff */
[----:B------:R-:W0:Y:S01]  /*19a0*/  LDC.64 R4, c[0x0][0x390] ;  /* 0x0000e400ff047b82 */ /* 0x000e220000000a00 */
[----:B------:R-:W-:-:S04]  /*19b0*/  IMAD R3, R2, 0xc40, R3 ;  /* 0x00000c4002037824 */ /* 0x000fc800078e0203 */
[----:B0-----:R-:W-:-:S05]  /*19c0*/  IMAD.WIDE.U32 R2, R3, 0x4, R4 ;  /* 0x0000000403027825 */ /* 0x001fca00078e0004 */
[----:B------:R-:W-:Y:S04]  /*19d0*/  STG.E desc[UR8][R2.64], R21 ;  /* 0x0000001502007986 */ /* 0x000fe8000c101908 */
[----:B------:R-:W-:Y:S04]  /*19e0*/  STG.E desc[UR8][R2.64+0x1880], R22 ;  /* 0x0018801602007986 */ /* 0x000fe8000c101908 */
[----:B------:R-:W-:Y:S04]  /*19f0*/  STG.E desc[UR8][R2.64+0x4], R23 ;  /* 0x0000041702007986 */ /* 0x000fe8000c101908 */
[----:B------:R-:W-:Y:S04]  /*1a00*/  STG.E desc[UR8][R2.64+0x1884], R26 ;  /* 0x0018841a02007986 */ /* 0x000fe8000c101908 */
[----:B------:R-:W-:Y:S04]  /*1a10*/  STG.E desc[UR8][R2.64+0x38], R30 ;  /* 0x0000381e02007986 */ /* 0x000fe8000c101908 */
[----:B------:R-:W-:Y:S04]  /*1a20*/  STG.E desc[UR8][R2.64+0x18b8], R20 ;  /* 0x0018b81402007986 */ /* 0x000fe8000c101908 */
[----:B------:R-:W-:Y:S04]  /*1a30*/  STG.E desc[UR8][R2.64+0x3c], R27 ;  /* 0x00003c1b02007986 */ /* 0x000fe8000c101908 */
[----:B------:R-:W-:Y:S01]  /*1a40*/  STG.E desc[UR8][R2.64+0x18bc], R25 ;  /* 0x0018bc1902007986 */ /* 0x000fe2000c101908 */
[----:B------:R-:W-:Y:S05]  /*1a50*/  EXIT ;  /* 0x000000000000794d */ /* 0x000fea0003800000 */
.L_x_28:
        /* <DEDUP_REMOVED lines=10> */
.L_x_30:


//--------------------- .nv.shared._Z6conv2dPfPKfS_ --------------------------
	.section	.nv.shared._Z6conv2dPfPKfS_,"aw",@nobits
	.sectionflags	@""
	.align	16
	.zero		1024


//--------------------- .nv.shared.reserved.0     --------------------------
	.section	.nv.shared.reserved.0,"aw",@nobits
	.weak		__nv_reservedSMEM_offset_0_alias
	.size		__nv_reservedSMEM_offset_0_alias, 0, 64
	.other		__nv_reservedSMEM_offset_0_alias,@"STO_CUDA_RESERVED_SHARED STV_DEFAULT"
__nv_reservedSMEM_offset_0_alias:
	.zero		0
	.zero		64


//--------------------- .nv.shared.default_function_kernel0 --------------------------
	.section	.nv.shared.default_function_kernel0,"aw",@nobits
	.sectionflags	@""
	.align	16
.nv.shared.default_function_kernel0:
	.zero		1664


//--------------------- .nv.constant0._Z6conv2dPfPKfS_ --------------------------
	.section	.nv.constant0._Z6conv2dPfPKfS_,"a",@progbits
	.sectionflags	@""
	.align	4
.nv.constant0._Z6conv2dPfPKfS_:
	.zero		920


//--------------------- .nv.constant0.default_function_kernel0 --------------------------
	.section	.nv.constant0.default_function_kernel0,"a",@progbits
	.sectionflags	@""
	.align	4
.nv.constant0.default_function_kernel0:
	.zero		920


//--------------------- SYMBOLS --------------------------

	.type		.nv.reservedSmem.offset0,@object
	.size		.nv.reservedSmem.offset0,0x4
	.type		.nv.reservedSmem.cap,@object
	.size		.nv.reservedSmem.cap,0x4
